//
// Generated by NVIDIA NVVM Compiler
//
// Compiler Build ID: CL-36424714
// Cuda compilation tools, release 13.0, V13.0.88
// Based on NVVM 20.0.0
//

.version 9.0
.target sm_100
.address_size 64

	// .globl	_Z4add1iPfS_

.visible .entry _Z4add1iPfS_(
	.param .u32 _Z4add1iPfS__param_0,
	.param .u64 .ptr .align 1 _Z4add1iPfS__param_1,
	.param .u64 .ptr .align 1 _Z4add1iPfS__param_2
)
{
	.reg .pred 	%p<10>;
	.reg .b32 	%r<23>;
	.reg .b32 	%f<88>;
	.reg .b64 	%rd<28>;

	ld.param.u32 	%r16, [_Z4add1iPfS__param_0];
	ld.param.u64 	%rd15, [_Z4add1iPfS__param_1];
	ld.param.u64 	%rd16, [_Z4add1iPfS__param_2];
	cvta.to.global.u64 	%rd1, %rd16;
	cvta.to.global.u64 	%rd2, %rd15;
	setp.lt.s32 	%p1, %r16, 1;
	@%p1 bra 	$L__BB0_13;
	and.b32  	%r1, %r16, 15;
	setp.lt.u32 	%p2, %r16, 16;
	mov.b32 	%r20, 0;
	@%p2 bra 	$L__BB0_4;
	and.b32  	%r20, %r16, 2147483632;
	neg.s32 	%r18, %r20;
	add.s64 	%rd25, %rd2, 32;
	add.s64 	%rd24, %rd1, 32;
$L__BB0_3:
	.pragma "nounroll";
	ld.global.f32 	%f1, [%rd25+-32];
	ld.global.f32 	%f2, [%rd24+-32];
	add.f32 	%f3, %f1, %f2;
	st.global.f32 	[%rd24+-32], %f3;
	ld.global.f32 	%f4, [%rd25+-28];
	ld.global.f32 	%f5, [%rd24+-28];
	add.f32 	%f6, %f4, %f5;
	st.global.f32 	[%rd24+-28], %f6;
	ld.global.f32 	%f7, [%rd25+-24];
	ld.global.f32 	%f8, [%rd24+-24];
	add.f32 	%f9, %f7, %f8;
	st.global.f32 	[%rd24+-24], %f9;
	ld.global.f32 	%f10, [%rd25+-20];
	ld.global.f32 	%f11, [%rd24+-20];
	add.f32 	%f12, %f10, %f11;
	st.global.f32 	[%rd24+-20], %f12;
	ld.global.f32 	%f13, [%rd25+-16];
	ld.global.f32 	%f14, [%rd24+-16];
	add.f32 	%f15, %f13, %f14;
	st.global.f32 	[%rd24+-16], %f15;
	ld.global.f32 	%f16, [%rd25+-12];
	ld.global.f32 	%f17, [%rd24+-12];
	add.f32 	%f18, %f16, %f17;
	st.global.f32 	[%rd24+-12], %f18;
	ld.global.f32 	%f19, [%rd25+-8];
	ld.global.f32 	%f20, [%rd24+-8];
	add.f32 	%f21, %f19, %f20;
	st.global.f32 	[%rd24+-8], %f21;
	ld.global.f32 	%f22, [%rd25+-4];
	ld.global.f32 	%f23, [%rd24+-4];
	add.f32 	%f24, %f22, %f23;
	st.global.f32 	[%rd24+-4], %f24;
	ld.global.f32 	%f25, [%rd25];
	ld.global.f32 	%f26, [%rd24];
	add.f32 	%f27, %f25, %f26;
	st.global.f32 	[%rd24], %f27;
	ld.global.f32 	%f28, [%rd25+4];
	ld.global.f32 	%f29, [%rd24+4];
	add.f32 	%f30, %f28, %f29;
	st.global.f32 	[%rd24+4], %f30;
	ld.global.f32 	%f31, [%rd25+8];
	ld.global.f32 	%f32, [%rd24+8];
	add.f32 	%f33, %f31, %f32;
	st.global.f32 	[%rd24+8], %f33;
	ld.global.f32 	%f34, [%rd25+12];
	ld.global.f32 	%f35, [%rd24+12];
	add.f32 	%f36, %f34, %f35;
	st.global.f32 	[%rd24+12], %f36;
	ld.global.f32 	%f37, [%rd25+16];
	ld.global.f32 	%f38, [%rd24+16];
	add.f32 	%f39, %f37, %f38;
	st.global.f32 	[%rd24+16], %f39;
	ld.global.f32 	%f40, [%rd25+20];
	ld.global.f32 	%f41, [%rd24+20];
	add.f32 	%f42, %f40, %f41;
	st.global.f32 	[%rd24+20], %f42;
	ld.global.f32 	%f43, [%rd25+24];
	ld.global.f32 	%f44, [%rd24+24];
	add.f32 	%f45, %f43, %f44;
	st.global.f32 	[%rd24+24], %f45;
	ld.global.f32 	%f46, [%rd25+28];
	ld.global.f32 	%f47, [%rd24+28];
	add.f32 	%f48, %f46, %f47;
	st.global.f32 	[%rd24+28], %f48;
	add.s32 	%r18, %r18, 16;
	add.s64 	%rd25, %rd25, 64;
	add.s64 	%rd24, %rd24, 64;
	setp.ne.s32 	%p3, %r18, 0;
	@%p3 bra 	$L__BB0_3;
$L__BB0_4:
	setp.eq.s32 	%p4, %r1, 0;
	@%p4 bra 	$L__BB0_13;
	and.b32  	%r7, %r16, 7;
	setp.lt.u32 	%p5, %r1, 8;
	@%p5 bra 	$L__BB0_7;
	mul.wide.u32 	%rd17, %r20, 4;
	add.s64 	%rd18, %rd2, %rd17;
	ld.global.f32 	%f49, [%rd18];
	add.s64 	%rd19, %rd1, %rd17;
	ld.global.f32 	%f50, [%rd19];
	add.f32 	%f51, %f49, %f50;
	st.global.f32 	[%rd19], %f51;
	ld.global.f32 	%f52, [%rd18+4];
	ld.global.f32 	%f53, [%rd19+4];
	add.f32 	%f54, %f52, %f53;
	st.global.f32 	[%rd19+4], %f54;
	ld.global.f32 	%f55, [%rd18+8];
	ld.global.f32 	%f56, [%rd19+8];
	add.f32 	%f57, %f55, %f56;
	st.global.f32 	[%rd19+8], %f57;
	ld.global.f32 	%f58, [%rd18+12];
	ld.global.f32 	%f59, [%rd19+12];
	add.f32 	%f60, %f58, %f59;
	st.global.f32 	[%rd19+12], %f60;
	ld.global.f32 	%f61, [%rd18+16];
	ld.global.f32 	%f62, [%rd19+16];
	add.f32 	%f63, %f61, %f62;
	st.global.f32 	[%rd19+16], %f63;
	ld.global.f32 	%f64, [%rd18+20];
	ld.global.f32 	%f65, [%rd19+20];
	add.f32 	%f66, %f64, %f65;
	st.global.f32 	[%rd19+20], %f66;
	ld.global.f32 	%f67, [%rd18+24];
	ld.global.f32 	%f68, [%rd19+24];
	add.f32 	%f69, %f67, %f68;
	st.global.f32 	[%rd19+24], %f69;
	ld.global.f32 	%f70, [%rd18+28];
	ld.global.f32 	%f71, [%rd19+28];
	add.f32 	%f72, %f70, %f71;
	st.global.f32 	[%rd19+28], %f72;
	add.s32 	%r20, %r20, 8;
$L__BB0_7:
	setp.eq.s32 	%p6, %r7, 0;
	@%p6 bra 	$L__BB0_13;
	and.b32  	%r10, %r16, 3;
	setp.lt.u32 	%p7, %r7, 4;
	@%p7 bra 	$L__BB0_10;
	mul.wide.u32 	%rd20, %r20, 4;
	add.s64 	%rd21, %rd2, %rd20;
	ld.global.f32 	%f73, [%rd21];
	add.s64 	%rd22, %rd1, %rd20;
	ld.global.f32 	%f74, [%rd22];
	add.f32 	%f75, %f73, %f74;
	st.global.f32 	[%rd22], %f75;
	ld.global.f32 	%f76, [%rd21+4];
	ld.global.f32 	%f77, [%rd22+4];
	add.f32 	%f78, %f76, %f77;
	st.global.f32 	[%rd22+4], %f78;
	ld.global.f32 	%f79, [%rd21+8];
	ld.global.f32 	%f80, [%rd22+8];
	add.f32 	%f81, %f79, %f80;
	st.global.f32 	[%rd22+8], %f81;
	ld.global.f32 	%f82, [%rd21+12];
	ld.global.f32 	%f83, [%rd22+12];
	add.f32 	%f84, %f82, %f83;
	st.global.f32 	[%rd22+12], %f84;
	add.s32 	%r20, %r20, 4;
$L__BB0_10:
	setp.eq.s32 	%p8, %r10, 0;
	@%p8 bra 	$L__BB0_13;
	mul.wide.u32 	%rd23, %r20, 4;
	add.s64 	%rd27, %rd1, %rd23;
	add.s64 	%rd26, %rd2, %rd23;
	neg.s32 	%r22, %r10;
$L__BB0_12:
	.pragma "nounroll";
	ld.global.f32 	%f85, [%rd26];
	ld.global.f32 	%f86, [%rd27];
	add.f32 	%f87, %f85, %f86;
	st.global.f32 	[%rd27], %f87;
	add.s64 	%rd27, %rd27, 4;
	add.s64 	%rd26, %rd26, 4;
	add.s32 	%r22, %r22, 1;
	setp.ne.s32 	%p9, %r22, 0;
	@%p9 bra 	$L__BB0_12;
$L__BB0_13:
	ret;

}
	// .globl	_Z4add2iPfS_
.visible .entry _Z4add2iPfS_(
	.param .u32 _Z4add2iPfS__param_0,
	.param .u64 .ptr .align 1 _Z4add2iPfS__param_1,
	.param .u64 .ptr .align 1 _Z4add2iPfS__param_2
)
{
	.reg .pred 	%p<7>;
	.reg .b32 	%r<27>;
	.reg .b32 	%f<16>;
	.reg .b64 	%rd<24>;

	ld.param.u32 	%r11, [_Z4add2iPfS__param_0];
	ld.param.u64 	%rd7, [_Z4add2iPfS__param_1];
	ld.param.u64 	%rd8, [_Z4add2iPfS__param_2];
	cvta.to.global.u64 	%rd1, %rd8;
	cvta.to.global.u64 	%rd2, %rd7;
	mov.u32 	%r26, %tid.x;
	mov.u32 	%r2, %ntid.x;
	setp.ge.s32 	%p1, %r26, %r11;
	@%p1 bra 	$L__BB1_6;
	add.s32 	%r12, %r26, %r2;
	max.u32 	%r13, %r11, %r12;
	setp.lt.u32 	%p2, %r12, %r11;
	selp.u32 	%r14, 1, 0, %p2;
	add.s32 	%r15, %r12, %r14;
	sub.s32 	%r16, %r13, %r15;
	div.u32 	%r17, %r16, %r2;
	add.s32 	%r3, %r17, %r14;
	and.b32  	%r18, %r3, 3;
	setp.eq.s32 	%p3, %r18, 3;
	@%p3 bra 	$L__BB1_4;
	add.s32 	%r19, %r3, 1;
	and.b32  	%r20, %r19, 3;
	mul.wide.u32 	%rd23, %r26, 4;
	mul.wide.u32 	%rd4, %r2, 4;
	neg.s32 	%r24, %r20;
	mad.lo.s32 	%r26, %r2, %r20, %r26;
$L__BB1_3:
	.pragma "nounroll";
	add.s64 	%rd9, %rd2, %rd23;
	ld.global.f32 	%f1, [%rd9];
	add.s64 	%rd10, %rd1, %rd23;
	ld.global.f32 	%f2, [%rd10];
	add.f32 	%f3, %f1, %f2;
	st.global.f32 	[%rd10], %f3;
	add.s64 	%rd23, %rd23, %rd4;
	add.s32 	%r24, %r24, 1;
	setp.ne.s32 	%p4, %r24, 0;
	@%p4 bra 	$L__BB1_3;
$L__BB1_4:
	setp.lt.u32 	%p5, %r3, 3;
	@%p5 bra 	$L__BB1_6;
$L__BB1_5:
	mul.wide.u32 	%rd11, %r26, 4;
	add.s64 	%rd12, %rd2, %rd11;
	ld.global.f32 	%f4, [%rd12];
	add.s64 	%rd13, %rd1, %rd11;
	ld.global.f32 	%f5, [%rd13];
	add.f32 	%f6, %f4, %f5;
	st.global.f32 	[%rd13], %f6;
	add.s32 	%r21, %r26, %r2;
	mul.wide.u32 	%rd14, %r21, 4;
	add.s64 	%rd15, %rd2, %rd14;
	ld.global.f32 	%f7, [%rd15];
	add.s64 	%rd16, %rd1, %rd14;
	ld.global.f32 	%f8, [%rd16];
	add.f32 	%f9, %f7, %f8;
	st.global.f32 	[%rd16], %f9;
	add.s32 	%r22, %r21, %r2;
	mul.wide.u32 	%rd17, %r22, 4;
	add.s64 	%rd18, %rd2, %rd17;
	ld.global.f32 	%f10, [%rd18];
	add.s64 	%rd19, %rd1, %rd17;
	ld.global.f32 	%f11, [%rd19];
	add.f32 	%f12, %f10, %f11;
	st.global.f32 	[%rd19], %f12;
	add.s32 	%r23, %r22, %r2;
	mul.wide.u32 	%rd20, %r23, 4;
	add.s64 	%rd21, %rd2, %rd20;
	ld.global.f32 	%f13, [%rd21];
	add.s64 	%rd22, %rd1, %rd20;
	ld.global.f32 	%f14, [%rd22];
	add.f32 	%f15, %f13, %f14;
	st.global.f32 	[%rd22], %f15;
	add.s32 	%r26, %r23, %r2;
	setp.lt.s32 	%p6, %r26, %r11;
	@%p6 bra 	$L__BB1_5;
$L__BB1_6:
	ret;

}
	// .globl	_Z4add3iPfS_
.visible .entry _Z4add3iPfS_(
	.param .u32 _Z4add3iPfS__param_0,
	.param .u64 .ptr .align 1 _Z4add3iPfS__param_1,
	.param .u64 .ptr .align 1 _Z4add3iPfS__param_2
)
{
	.reg .pred 	%p<7>;
	.reg .b32 	%r<31>;
	.reg .b32 	%f<16>;
	.reg .b64 	%rd<18>;

	ld.param.u32 	%r12, [_Z4add3iPfS__param_0];
	ld.param.u64 	%rd3, [_Z4add3iPfS__param_1];
	ld.param.u64 	%rd4, [_Z4add3iPfS__param_2];
	cvta.to.global.u64 	%rd1, %rd4;
	cvta.to.global.u64 	%rd2, %rd3;
	mov.u32 	%r13, %ctaid.x;
	mov.u32 	%r14, %ntid.x;
	mov.u32 	%r15, %tid.x;
	mad.lo.s32 	%r29, %r13, %r14, %r15;
	mov.u32 	%r16, %nctaid.x;
	mul.lo.s32 	%r2, %r14, %r16;
	setp.ge.s32 	%p1, %r29, %r12;
	@%p1 bra 	$L__BB2_7;
	add.s32 	%r17, %r29, %r2;
	max.s32 	%r18, %r12, %r17;
	setp.lt.s32 	%p2, %r17, %r12;
	selp.u32 	%r19, 1, 0, %p2;
	add.s32 	%r20, %r17, %r19;
	sub.s32 	%r21, %r18, %r20;
	div.u32 	%r22, %r21, %r2;
	add.s32 	%r3, %r22, %r19;
	and.b32  	%r23, %r3, 3;
	setp.eq.s32 	%p3, %r23, 3;
	@%p3 bra 	$L__BB2_4;
	add.s32 	%r24, %r3, 1;
	and.b32  	%r25, %r24, 3;
	neg.s32 	%r27, %r25;
$L__BB2_3:
	.pragma "nounroll";
	mul.wide.s32 	%rd5, %r29, 4;
	add.s64 	%rd6, %rd1, %rd5;
	add.s64 	%rd7, %rd2, %rd5;
	ld.global.f32 	%f1, [%rd7];
	ld.global.f32 	%f2, [%rd6];
	add.f32 	%f3, %f1, %f2;
	st.global.f32 	[%rd6], %f3;
	add.s32 	%r29, %r29, %r2;
	add.s32 	%r27, %r27, 1;
	setp.ne.s32 	%p4, %r27, 0;
	@%p4 bra 	$L__BB2_3;
$L__BB2_4:
	setp.lt.u32 	%p5, %r3, 3;
	@%p5 bra 	$L__BB2_7;
	mul.wide.s32 	%rd11, %r2, 4;
	shl.b32 	%r26, %r2, 2;
$L__BB2_6:
	mul.wide.s32 	%rd8, %r29, 4;
	add.s64 	%rd9, %rd2, %rd8;
	ld.global.f32 	%f4, [%rd9];
	add.s64 	%rd10, %rd1, %rd8;
	ld.global.f32 	%f5, [%rd10];
	add.f32 	%f6, %f4, %f5;
	st.global.f32 	[%rd10], %f6;
	add.s64 	%rd12, %rd9, %rd11;
	ld.global.f32 	%f7, [%rd12];
	add.s64 	%rd13, %rd10, %rd11;
	ld.global.f32 	%f8, [%rd13];
	add.f32 	%f9, %f7, %f8;
	st.global.f32 	[%rd13], %f9;
	add.s64 	%rd14, %rd12, %rd11;
	ld.global.f32 	%f10, [%rd14];
	add.s64 	%rd15, %rd13, %rd11;
	ld.global.f32 	%f11, [%rd15];
	add.f32 	%f12, %f10, %f11;
	st.global.f32 	[%rd15], %f12;
	add.s64 	%rd16, %rd14, %rd11;
	ld.global.f32 	%f13, [%rd16];
	add.s64 	%rd17, %rd15, %rd11;
	ld.global.f32 	%f14, [%rd17];
	add.f32 	%f15, %f13, %f14;
	st.global.f32 	[%rd17], %f15;
	add.s32 	%r29, %r26, %r29;
	setp.lt.s32 	%p6, %r29, %r12;
	@%p6 bra 	$L__BB2_6;
$L__BB2_7:
	ret;

}


// ===== COMPILED SASS (sm_100) =====

	.target	sm_100

	.elftype	@"ET_EXEC"


//--------------------- .note.nv.tkinfo           --------------------------
	.section	.note.nv.tkinfo,"",@"SHT_NOTE"
	.sectionflags	@"SHF_NOTE_NV_TKINFO"
	.tkinfo
        /*0018*/ 	.word	0x00000002
        /*0030*/ 	.string	""
        /*0030*/ 	.string	"ptxas"
        /*0030*/ 	.string	"Cuda compilation tools, release 13.0, V13.0.88"
        /*0030*/ 	.string	"Build cuda_13.0.r13.0/compiler.36424714_0"
        /*0030*/ 	.string	"-arch sm_100 -m 64 "



//--------------------- .note.nv.cuinfo           --------------------------
	.section	.note.nv.cuinfo,"",@"SHT_NOTE"
	.sectionflags	@"SHF_NOTE_NV_CUINFO"
        /*0018*/ 	.short	0x0002
        /*001a*/ 	.short	0x0064
        /*001c*/ 	.short	0x0082
	.zero		2


//--------------------- .nv.info                  --------------------------
	.section	.nv.info,"",@"SHT_CUDA_INFO"
	.align	4


	//----- nvinfo : EIATTR_REGCOUNT
	.align		4
        /*0000*/ 	.byte	0x04, 0x2f
        /*0002*/ 	.short	(.L_1 - .L_0)
	.align		4
.L_0:
        /*0004*/ 	.word	index@(_Z4add1iPfS_)
        /*0008*/ 	.word	0x00000012


	//----- nvinfo : EIATTR_FRAME_SIZE
	.align		4
.L_1:
        /*000c*/ 	.byte	0x04, 0x11
        /*000e*/ 	.short	(.L_3 - .L_2)
	.align		4
.L_2:
        /*0010*/ 	.word	index@(_Z4add1iPfS_)
        /*0014*/ 	.word	0x00000000


	//----- nvinfo : EIATTR_REGCOUNT
	.align		4
.L_3:
        /*0018*/ 	.byte	0x04, 0x2f
        /*001a*/ 	.short	(.L_5 - .L_4)
	.align		4
.L_4:
        /*001c*/ 	.word	index@(_Z4add2iPfS_)
        /*0020*/ 	.word	0x0000001a


	//----- nvinfo : EIATTR_FRAME_SIZE
	.align		4
.L_5:
        /*0024*/ 	.byte	0x04, 0x11
        /*0026*/ 	.short	(.L_7 - .L_6)
	.align		4
.L_6:
        /*0028*/ 	.word	index@(_Z4add2iPfS_)
        /*002c*/ 	.word	0x00000000


	//----- nvinfo : EIATTR_REGCOUNT
	.align		4
.L_7:
        /*0030*/ 	.byte	0x04, 0x2f
        /*0032*/ 	.short	(.L_9 - .L_8)
	.align		4
.L_8:
        /*0034*/ 	.word	index@(_Z4add3iPfS_)
        /*0038*/ 	.word	0x00000018


	//----- nvinfo : EIATTR_FRAME_SIZE
	.align		4
.L_9:
        /*003c*/ 	.byte	0x04, 0x11
        /*003e*/ 	.short	(.L_11 - .L_10)
	.align		4
.L_10:
        /*0040*/ 	.word	index@(_Z4add3iPfS_)
        /*0044*/ 	.word	0x00000000


	//----- nvinfo : EIATTR_MIN_STACK_SIZE
	.align		4
.L_11:
        /*0048*/ 	.byte	0x04, 0x12
        /*004a*/ 	.short	(.L_13 - .L_12)
	.align		4
.L_12:
        /*004c*/ 	.word	index@(_Z4add3iPfS_)
        /*0050*/ 	.word	0x00000000


	//----- nvinfo : EIATTR_MIN_STACK_SIZE
	.align		4
.L_13:
        /*0054*/ 	.byte	0x04, 0x12
        /*0056*/ 	.short	(.L_15 - .L_14)
	.align		4
.L_14:
        /*0058*/ 	.word	index@(_Z4add2iPfS_)
        /*005c*/ 	.word	0x00000000


	//----- nvinfo : EIATTR_MIN_STACK_SIZE
	.align		4
.L_15:
        /*0060*/ 	.byte	0x04, 0x12
        /*0062*/ 	.short	(.L_17 - .L_16)
	.align		4
.L_16:
        /*0064*/ 	.word	index@(_Z4add1iPfS_)
        /*0068*/ 	.word	0x00000000
.L_17:


//--------------------- .nv.compat                --------------------------
	.section	.nv.compat,"",@"SHT_CUDA_COMPAT_INFO"
	.align	4
        /*0000*/ 	.byte	0x02, 0x09, 0x00, 0x00, 0x02, 0x02, 0x01, 0x00, 0x02, 0x05, 0x05, 0x00, 0x03, 0x07, 0x01, 0x01
        /*0010*/ 	.byte	0x02, 0x03, 0x00, 0x00, 0x02, 0x06, 0x01, 0x00, 0x04, 0x0b, 0x08, 0x00, 0x09, 0x00, 0x00, 0x00
        /*0020*/ 	.byte	0x00, 0x00, 0x00, 0x00


//--------------------- .nv.info._Z4add3iPfS_     --------------------------
	.section	.nv.info._Z4add3iPfS_,"",@"SHT_CUDA_INFO"
	.sectionflags	@""
	.align	4


	//----- nvinfo : EIATTR_CUDA_API_VERSION
	.align		4
        /*0000*/ 	.byte	0x04, 0x37
        /*0002*/ 	.short	(.L_19 - .L_18)
.L_18:
        /*0004*/ 	.word	0x00000082


	//----- nvinfo : EIATTR_KPARAM_INFO
	.align		4
.L_19:
        /*0008*/ 	.byte	0x04, 0x17
        /*000a*/ 	.short	(.L_21 - .L_20)
.L_20:
        /*000c*/ 	.word	0x00000000
        /*0010*/ 	.short	0x0002
        /*0012*/ 	.short	0x0010
        /*0014*/ 	.byte	0x00, 0xf5, 0x21, 0x00


	//----- nvinfo : EIATTR_KPARAM_INFO
	.align		4
.L_21:
        /*0018*/ 	.byte	0x04, 0x17
        /*001a*/ 	.short	(.L_23 - .L_22)
.L_22:
        /*001c*/ 	.word	0x00000000
        /*0020*/ 	.short	0x0001
        /*0022*/ 	.short	0x0008
        /*0024*/ 	.byte	0x00, 0xf5, 0x21, 0x00


	//----- nvinfo : EIATTR_KPARAM_INFO
	.align		4
.L_23:
        /*0028*/ 	.byte	0x04, 0x17
        /*002a*/ 	.short	(.L_25 - .L_24)
.L_24:
        /*002c*/ 	.word	0x00000000
        /*0030*/ 	.short	0x0000
        /*0032*/ 	.short	0x0000
        /*0034*/ 	.byte	0x00, 0xf0, 0x11, 0x00


	//----- nvinfo : EIATTR_SPARSE_MMA_MASK
	.align		4
.L_25:
        /*0038*/ 	.byte	0x03, 0x50
        /*003a*/ 	.short	0x0000


	//----- nvinfo : EIATTR_MAXREG_COUNT
	.align		4
        /*003c*/ 	.byte	0x03, 0x1b
        /*003e*/ 	.short	0x00ff


	//----- nvinfo : EIATTR_MERCURY_ISA_VERSION
	.align		4
        /*0040*/ 	.byte	0x03, 0x5f
        /*0042*/ 	.short	0x0101


	//----- nvinfo : EIATTR_VRC_CTA_INIT_COUNT
	.align		4
        /*0044*/ 	.byte	0x02, 0x4a
	.zero		1
	.zero		1


	//----- nvinfo : EIATTR_EXIT_INSTR_OFFSETS
	.align		4
        /*0048*/ 	.byte	0x04, 0x1c
        /*004a*/ 	.short	(.L_27 - .L_26)


	//   ....[0]....
.L_26:
        /*004c*/ 	.word	0x00000090


	//   ....[1]....
        /*0050*/ 	.word	0x00000380


	//   ....[2]....
        /*0054*/ 	.word	0x00000560


	//----- nvinfo : EIATTR_CRS_STACK_SIZE
	.align		4
.L_27:
        /*0058*/ 	.byte	0x04, 0x1e
        /*005a*/ 	.short	(.L_29 - .L_28)
.L_28:
        /*005c*/ 	.word	0x00000000


	//----- nvinfo : EIATTR_CBANK_PARAM_SIZE
	.align		4
.L_29:
        /*0060*/ 	.byte	0x03, 0x19
        /*0062*/ 	.short	0x0018


	//----- nvinfo : EIATTR_PARAM_CBANK
	.align		4
        /*0064*/ 	.byte	0x04, 0x0a
        /*0066*/ 	.short	(.L_31 - .L_30)
	.align		4
.L_30:
        /*0068*/ 	.word	index@(.nv.constant0._Z4add3iPfS_)
        /*006c*/ 	.short	0x0380
        /*006e*/ 	.short	0x0018


	//----- nvinfo : EIATTR_SW_WAR
	.align		4
.L_31:
        /*0070*/ 	.byte	0x04, 0x36
        /*0072*/ 	.short	(.L_33 - .L_32)
.L_32:
        /*0074*/ 	.word	0x00000008
.L_33:


//--------------------- .nv.info._Z4add2iPfS_     --------------------------
	.section	.nv.info._Z4add2iPfS_,"",@"SHT_CUDA_INFO"
	.sectionflags	@""
	.align	4


	//----- nvinfo : EIATTR_CUDA_API_VERSION
	.align		4
        /*0000*/ 	.byte	0x04, 0x37
        /*0002*/ 	.short	(.L_35 - .L_34)
.L_34:
        /*0004*/ 	.word	0x00000082


	//----- nvinfo : EIATTR_KPARAM_INFO
	.align		4
.L_35:
        /*0008*/ 	.byte	0x04, 0x17
        /*000a*/ 	.short	(.L_37 - .L_36)
.L_36:
        /*000c*/ 	.word	0x00000000
        /*0010*/ 	.short	0x0002
        /*0012*/ 	.short	0x0010
        /*0014*/ 	.byte	0x00, 0xf5, 0x21, 0x00


	//----- nvinfo : EIATTR_KPARAM_INFO
	.align		4
.L_37:
        /*0018*/ 	.byte	0x04, 0x17
        /*001a*/ 	.short	(.L_39 - .L_38)
.L_38:
        /*001c*/ 	.word	0x00000000
        /*0020*/ 	.short	0x0001
        /*0022*/ 	.short	0x0008
        /*0024*/ 	.byte	0x00, 0xf5, 0x21, 0x00


	//----- nvinfo : EIATTR_KPARAM_INFO
	.align		4
.L_39:
        /*0028*/ 	.byte	0x04, 0x17
        /*002a*/ 	.short	(.L_41 - .L_40)
.L_40:
        /*002c*/ 	.word	0x00000000
        /*0030*/ 	.short	0x0000
        /*0032*/ 	.short	0x0000
        /*0034*/ 	.byte	0x00, 0xf0, 0x11, 0x00


	//----- nvinfo : EIATTR_SPARSE_MMA_MASK
	.align		4
.L_41:
        /*0038*/ 	.byte	0x03, 0x50
        /*003a*/ 	.short	0x0000


	//----- nvinfo : EIATTR_MAXREG_COUNT
	.align		4
        /*003c*/ 	.byte	0x03, 0x1b
        /*003e*/ 	.short	0x00ff


	//----- nvinfo : EIATTR_MERCURY_ISA_VERSION
	.align		4
        /*0040*/ 	.byte	0x03, 0x5f
        /*0042*/ 	.short	0x0101


	//----- nvinfo : EIATTR_VRC_CTA_INIT_COUNT
	.align		4
        /*0044*/ 	.byte	0x02, 0x4a
	.zero		1
	.zero		1


	//----- nvinfo : EIATTR_EXIT_INSTR_OFFSETS
	.align		4
        /*0048*/ 	.byte	0x04, 0x1c
        /*004a*/ 	.short	(.L_43 - .L_42)


	//   ....[0]....
.L_42:
        /*004c*/ 	.word	0x00000050


	//   ....[1]....
        /*0050*/ 	.word	0x00000380


	//   ....[2]....
        /*0054*/ 	.word	0x00000590


	//----- nvinfo : EIATTR_CRS_STACK_SIZE
	.align		4
.L_43:
        /*0058*/ 	.byte	0x04, 0x1e
        /*005a*/ 	.short	(.L_45 - .L_44)
.L_44:
        /*005c*/ 	.word	0x00000000


	//----- nvinfo : EIATTR_CBANK_PARAM_SIZE
	.align		4
.L_45:
        /*0060*/ 	.byte	0x03, 0x19
        /*0062*/ 	.short	0x0018


	//----- nvinfo : EIATTR_PARAM_CBANK
	.align		4
        /*0064*/ 	.byte	0x04, 0x0a
        /*0066*/ 	.short	(.L_47 - .L_46)
	.align		4
.L_46:
        /*0068*/ 	.word	index@(.nv.constant0._Z4add2iPfS_)
        /*006c*/ 	.short	0x0380
        /*006e*/ 	.short	0x0018


	//----- nvinfo : EIATTR_SW_WAR
	.align		4
.L_47:
        /*0070*/ 	.byte	0x04, 0x36
        /*0072*/ 	.short	(.L_49 - .L_48)
.L_48:
        /*0074*/ 	.word	0x00000008
.L_49:


//--------------------- .nv.info._Z4add1iPfS_     --------------------------
	.section	.nv.info._Z4add1iPfS_,"",@"SHT_CUDA_INFO"
	.sectionflags	@""
	.align	4


	//----- nvinfo : EIATTR_CUDA_API_VERSION
	.align		4
        /*0000*/ 	.byte	0x04, 0x37
        /*0002*/ 	.short	(.L_51 - .L_50)
.L_50:
        /*0004*/ 	.word	0x00000082


	//----- nvinfo : EIATTR_KPARAM_INFO
	.align		4
.L_51:
        /*0008*/ 	.byte	0x04, 0x17
        /*000a*/ 	.short	(.L_53 - .L_52)
.L_52:
        /*000c*/ 	.word	0x00000000
        /*0010*/ 	.short	0x0002
        /*0012*/ 	.short	0x0010
        /*0014*/ 	.byte	0x00, 0xf5, 0x21, 0x00


	//----- nvinfo : EIATTR_KPARAM_INFO
	.align		4
.L_53:
        /*0018*/ 	.byte	0x04, 0x17
        /*001a*/ 	.short	(.L_55 - .L_54)
.L_54:
        /*001c*/ 	.word	0x00000000
        /*0020*/ 	.short	0x0001
        /*0022*/ 	.short	0x0008
        /*0024*/ 	.byte	0x00, 0xf5, 0x21, 0x00


	//----- nvinfo : EIATTR_KPARAM_INFO
	.align		4
.L_55:
        /*0028*/ 	.byte	0x04, 0x17
        /*002a*/ 	.short	(.L_57 - .L_56)
.L_56:
        /*002c*/ 	.word	0x00000000
        /*0030*/ 	.short	0x0000
        /*0032*/ 	.short	0x0000
        /*0034*/ 	.byte	0x00, 0xf0, 0x11, 0x00


	//----- nvinfo : EIATTR_SPARSE_MMA_MASK
	.align		4
.L_57:
        /*0038*/ 	.byte	0x03, 0x50
        /*003a*/ 	.short	0x0000


	//----- nvinfo : EIATTR_MAXREG_COUNT
	.align		4
        /*003c*/ 	.byte	0x03, 0x1b
        /*003e*/ 	.short	0x00ff


	//----- nvinfo : EIATTR_MERCURY_ISA_VERSION
	.align		4
        /*0040*/ 	.byte	0x03, 0x5f
        /*0042*/ 	.short	0x0101


	//----- nvinfo : EIATTR_VRC_CTA_INIT_COUNT
	.align		4
        /*0044*/ 	.byte	0x02, 0x4a
	.zero		1
	.zero		1


	//----- nvinfo : EIATTR_EXIT_INSTR_OFFSETS
	.align		4
        /*0048*/ 	.byte	0x04, 0x1c
        /*004a*/ 	.short	(.L_59 - .L_58)


	//   ....[0]....
.L_58:
        /*004c*/ 	.word	0x00000030


	//   ....[1]....
        /*0050*/ 	.word	0x00000600


	//   ....[2]....
        /*0054*/ 	.word	0x000008a0


	//   ....[3]....
        /*0058*/ 	.word	0x00000a40


	//   ....[4]....
        /*005c*/ 	.word	0x00000b90


	//----- nvinfo : EIATTR_CBANK_PARAM_SIZE
	.align		4
.L_59:
        /*0060*/ 	.byte	0x03, 0x19
        /*0062*/ 	.short	0x0018


	//----- nvinfo : EIATTR_PARAM_CBANK
	.align		4
        /*0064*/ 	.byte	0x04, 0x0a
        /*0066*/ 	.short	(.L_61 - .L_60)
	.align		4
.L_60:
        /*0068*/ 	.word	index@(.nv.constant0._Z4add1iPfS_)
        /*006c*/ 	.short	0x0380
        /*006e*/ 	.short	0x0018


	//----- nvinfo : EIATTR_SW_WAR
	.align		4
.L_61:
        /*0070*/ 	.byte	0x04, 0x36
        /*0072*/ 	.short	(.L_63 - .L_62)
.L_62:
        /*0074*/ 	.word	0x00000008
.L_63:


//--------------------- .nv.callgraph             --------------------------
	.section	.nv.callgraph,"",@"SHT_CUDA_CALLGRAPH"
	.align	4
	.sectionentsize	8
	.align		4
        /*0000*/ 	.word	0x00000000
	.align		4
        /*0004*/ 	.word	0xffffffff
	.align		4
        /*0008*/ 	.word	0x00000000
	.align		4
        /*000c*/ 	.word	0xfffffffe
	.align		4
        /*0010*/ 	.word	0x00000000
	.align		4
        /*0014*/ 	.word	0xfffffffd
	.align		4
        /*0018*/ 	.word	0x00000000
	.align		4
        /*001c*/ 	.word	0xfffffffc


//--------------------- .text._Z4add3iPfS_        --------------------------
	.section	.text._Z4add3iPfS_,"ax",@progbits
	.align	128
        .global         _Z4add3iPfS_
        .type           _Z4add3iPfS_,@function
        .size           _Z4add3iPfS_,(.L_x_16 - _Z4add3iPfS_)
        .other          _Z4add3iPfS_,@"STO_CUDA_ENTRY STV_DEFAULT"
_Z4add3iPfS_:
.text._Z4add3iPfS_:
[----:B------:R-:W-:Y:S01]  /*0000*/  LDC R1, c[0x0][0x37c] ;  /* 0x0000df00ff017b82 */ /* 0x000fe20000000800 */
[----:B------:R-:W0:Y:S07]  /*0010*/  S2R R3, SR_TID.X ;  /* 0x0000000000037919 */ /* 0x000e2e0000002100 */
[----:B------:R-:W0:Y:S01]  /*0020*/  S2UR UR4, SR_CTAID.X ;  /* 0x00000000000479c3 */ /* 0x000e220000002500 */
[----:B------:R-:W1:Y:S07]  /*0030*/  LDCU UR6, c[0x0][0x380] ;  /* 0x00007000ff0677ac */ /* 0x000e6e0008000800 */
[----:B------:R-:W0:Y:S01]  /*0040*/  LDC R0, c[0x0][0x360] ;  /* 0x0000d800ff007b82 */ /* 0x000e220000000800 */
[----:B------:R-:W2:Y:S01]  /*0050*/  LDCU UR5, c[0x0][0x370] ;  /* 0x00006e00ff0577ac */ /* 0x000ea20008000800 */
[----:B0-----:R-:W-:-:S02]  /*0060*/  IMAD R3, R0, UR4, R3 ;  /* 0x0000000400037c24 */ /* 0x001fc4000f8e0203 */
[----:B--2---:R-:W-:-:S03]  /*0070*/  IMAD R0, R0, UR5, RZ ;  /* 0x0000000500007c24 */ /* 0x004fc6000f8e02ff */
[----:B-1----:R-:W-:-:S13]  /*0080*/  ISETP.GE.AND P0, PT, R3, UR6, PT ;  /* 0x0000000603007c0c */ /* 0x002fda000bf06270 */
[----:B------:R-:W-:Y:S05]  /*0090*/  @P0 EXIT ;  /* 0x000000000000094d */ /* 0x000fea0003800000 */
[----:B------:R-:W0:Y:S01]  /*00a0*/  I2F.U32.RP R8, R0 ;  /* 0x0000000000087306 */ /* 0x000e220000209000 */
[C---:B------:R-:W-:Y:S01]  /*00b0*/  IMAD.IADD R2, R0.reuse, 0x1, R3 ;  /* 0x0000000100027824 */ /* 0x040fe200078e0203 */
[----:B------:R-:W-:Y:S01]  /*00c0*/  IADD3 R9, PT, PT, RZ, -R0, RZ ;  /* 0x80000000ff097210 */ /* 0x000fe20007ffe0ff */
[----:B------:R-:W1:Y:S01]  /*00d0*/  LDCU.64 UR4, c[0x0][0x358] ;  /* 0x00006b00ff0477ac */ /* 0x000e620008000a00 */
[----:B------:R-:W-:Y:S01]  /*00e0*/  ISETP.NE.U32.AND P2, PT, R0, RZ, PT ;  /* 0x000000ff0000720c */ /* 0x000fe20003f45070 */
[----:B------:R-:W-:Y:S01]  /*00f0*/  BSSY.RECONVERGENT B0, `(.L_x_0) ;  /* 0x0000028000007945 */ /* 0x000fe20003800200 */
[C---:B------:R-:W-:Y:S02]  /*0100*/  ISETP.GE.AND P0, PT, R2.reuse, UR6, PT ;  /* 0x0000000602007c0c */ /* 0x040fe4000bf06270 */
[----:B------:R-:W-:Y:S02]  /*0110*/  VIMNMX R7, PT, PT, R2, UR6, !PT ;  /* 0x0000000602077c48 */ /* 0x000fe4000ffe0100 */
[----:B------:R-:W-:-:S04]  /*0120*/  SEL R6, RZ, 0x1, P0 ;  /* 0x00000001ff067807 */ /* 0x000fc80000000000 */
[----:B------:R-:W-:Y:S01]  /*0130*/  IADD3 R7, PT, PT, R7, -R2, -R6 ;  /* 0x8000000207077210 */ /* 0x000fe20007ffe806 */
[----:B0-----:R-:W0:Y:S02]  /*0140*/  MUFU.RCP R8, R8 ;  /* 0x0000000800087308 */ /* 0x001e240000001000 */
[----:B0-----:R-:W-:-:S06]  /*0150*/  IADD3 R4, PT, PT, R8, 0xffffffe, RZ ;  /* 0x0ffffffe08047810 */ /* 0x001fcc0007ffe0ff */
[----:B------:R0:W2:Y:S02]  /*0160*/  F2I.FTZ.U32.TRUNC.NTZ R5, R4 ;  /* 0x0000000400057305 */ /* 0x0000a4000021f000 */
[----:B0-----:R-:W-:Y:S02]  /*0170*/  HFMA2 R4, -RZ, RZ, 0, 0 ;  /* 0x00000000ff047431 */ /* 0x001fe400000001ff */
[----:B--2---:R-:W-:-:S04]  /*0180*/  IMAD R9, R9, R5, RZ ;  /* 0x0000000509097224 */ /* 0x004fc800078e02ff */
[----:B------:R-:W-:-:S06]  /*0190*/  IMAD.HI.U32 R8, R5, R9, R4 ;  /* 0x0000000905087227 */ /* 0x000fcc00078e0004 */
[----:B------:R-:W-:-:S05]  /*01a0*/  IMAD.HI.U32 R5, R8, R7, RZ ;  /* 0x0000000708057227 */ /* 0x000fca00078e00ff */
[----:B------:R-:W-:-:S05]  /*01b0*/  IADD3 R2, PT, PT, -R5, RZ, RZ ;  /* 0x000000ff05027210 */ /* 0x000fca0007ffe1ff */
[----:B------:R-:W-:-:S05]  /*01c0*/  IMAD R7, R0, R2, R7 ;  /* 0x0000000200077224 */ /* 0x000fca00078e0207 */
[----:B------:R-:W-:-:S13]  /*01d0*/  ISETP.GE.U32.AND P0, PT, R7, R0, PT ;  /* 0x000000000700720c */ /* 0x000fda0003f06070 */
[----:B------:R-:W-:Y:S01]  /*01e0*/  @P0 IMAD.IADD R7, R7, 0x1, -R0 ;  /* 0x0000000107070824 */ /* 0x000fe200078e0a00 */
[----:B------:R-:W-:-:S04]  /*01f0*/  @P0 IADD3 R5, PT, PT, R5, 0x1, RZ ;  /* 0x0000000105050810 */ /* 0x000fc80007ffe0ff */
[----:B------:R-:W-:-:S13]  /*0200*/  ISETP.GE.U32.AND P1, PT, R7, R0, PT ;  /* 0x000000000700720c */ /* 0x000fda0003f26070 */
[----:B------:R-:W-:Y:S02]  /*0210*/  @P1 IADD3 R5, PT, PT, R5, 0x1, RZ ;  /* 0x0000000105051810 */ /* 0x000fe40007ffe0ff */
[----:B------:R-:W-:-:S05]  /*0220*/  @!P2 LOP3.LUT R5, RZ, R0, RZ, 0x33, !PT ;  /* 0x00000000ff05a212 */ /* 0x000fca00078e33ff */
[----:B------:R-:W-:-:S05]  /*0230*/  IMAD.IADD R2, R6, 0x1, R5 ;  /* 0x0000000106027824 */ /* 0x000fca00078e0205 */
[C---:B------:R-:W-:Y:S02]  /*0240*/  LOP3.LUT R4, R2.reuse, 0x3, RZ, 0xc0, !PT ;  /* 0x0000000302047812 */ /* 0x040fe400078ec0ff */
[----:B------:R-:W-:Y:S02]  /*0250*/  ISETP.GE.U32.AND P1, PT, R2, 0x3, PT ;  /* 0x000000030200780c */ /* 0x000fe40003f26070 */
[----:B------:R-:W-:-:S13]  /*0260*/  ISETP.NE.AND P0, PT, R4, 0x3, PT ;  /* 0x000000030400780c */ /* 0x000fda0003f05270 */
[----:B-1----:R-:W-:Y:S05]  /*0270*/  @!P0 BRA `(.L_x_1) ;  /* 0x00000000003c8947 */ /* 0x002fea0003800000 */
[----:B------:R-:W0:Y:S01]  /*0280*/  LDC.64 R8, c[0x0][0x390] ;  /* 0x0000e400ff087b82 */ /* 0x000e220000000a00 */
[----:B------:R-:W-:-:S04]  /*0290*/  IADD3 R2, PT, PT, R2, 0x1, RZ ;  /* 0x0000000102027810 */ /* 0x000fc80007ffe0ff */
[----:B------:R-:W-:-:S03]  /*02a0*/  LOP3.LUT R2, R2, 0x3, RZ, 0xc0, !PT ;  /* 0x0000000302027812 */ /* 0x000fc600078ec0ff */
[----:B------:R-:W1:Y:S01]  /*02b0*/  LDC.64 R10, c[0x0][0x388] ;  /* 0x0000e200ff0a7b82 */ /* 0x000e620000000a00 */
[----:B------:R-:W-:-:S07]  /*02c0*/  IADD3 R2, PT, PT, -R2, RZ, RZ ;  /* 0x000000ff02027210 */ /* 0x000fce0007ffe1ff */
.L_x_2:
[----:B-1----:R-:W-:-:S04]  /*02d0*/  IMAD.WIDE R6, R3, 0x4, R10 ;  /* 0x0000000403067825 */ /* 0x002fc800078e020a */
[----:B0-2---:R-:W-:Y:S02]  /*02e0*/  IMAD.WIDE R4, R3, 0x4, R8 ;  /* 0x0000000403047825 */ /* 0x005fe400078e0208 */
[----:B------:R-:W2:Y:S04]  /*02f0*/  LDG.E R6, desc[UR4][R6.64] ;  /* 0x0000000406067981 */ /* 0x000ea8000c1e1900 */
[----:B------:R-:W2:Y:S01]  /*0300*/  LDG.E R13, desc[UR4][R4.64] ;  /* 0x00000004040d7981 */ /* 0x000ea2000c1e1900 */
[----:B------:R-:W-:Y:S01]  /*0310*/  VIADD R2, R2, 0x1 ;  /* 0x0000000102027836 */ /* 0x000fe20000000000 */
[----:B------:R-:W-:-:S04]  /*0320*/  IADD3 R3, PT, PT, R0, R3, RZ ;  /* 0x0000000300037210 */ /* 0x000fc80007ffe0ff */
[----:B------:R-:W-:Y:S01]  /*0330*/  ISETP.NE.AND P0, PT, R2, RZ, PT ;  /* 0x000000ff0200720c */ /* 0x000fe20003f05270 */
[----:B--2---:R-:W-:-:S05]  /*0340*/  FADD R13, R6, R13 ;  /* 0x0000000d060d7221 */ /* 0x004fca0000000000 */
[----:B------:R2:W-:Y:S07]  /*0350*/  STG.E desc[UR4][R4.64], R13 ;  /* 0x0000000d04007986 */ /* 0x0005ee000c101904 */
[----:B------:R-:W-:Y:S05]  /*0360*/  @P0 BRA `(.L_x_2) ;  /* 0xfffffffc00d80947 */ /* 0x000fea000383ffff */
.L_x_1:
[----:B------:R-:W-:Y:S05]  /*0370*/  BSYNC.RECONVERGENT B0 ;  /* 0x0000000000007941 */ /* 0x000fea0003800200 */
.L_x_0:
[----:B------:R-:W-:Y:S05]  /*0380*/  @!P1 EXIT ;  /* 0x000000000000994d */ /* 0x000fea0003800000 */
.L_x_3:
[----:B-12---:R-:W0:Y:S08]  /*0390*/  LDC.64 R4, c[0x0][0x388] ;  /* 0x0000e200ff047b82 */ /* 0x006e300000000a00 */
[----:B------:R-:W1:Y:S01]  /*03a0*/  LDC.64 R6, c[0x0][0x390] ;  /* 0x0000e400ff067b82 */ /* 0x000e620000000a00 */
[----:B0-----:R-:W-:-:S05]  /*03b0*/  IMAD.WIDE R12, R3, 0x4, R4 ;  /* 0x00000004030c7825 */ /* 0x001fca00078e0204 */
[----:B------:R-:W2:Y:S01]  /*03c0*/  LDG.E R2, desc[UR4][R12.64] ;  /* 0x000000040c027981 */ /* 0x000ea2000c1e1900 */
[----:B-1----:R-:W-:-:S05]  /*03d0*/  IMAD.WIDE R14, R3, 0x4, R6 ;  /* 0x00000004030e7825 */ /* 0x002fca00078e0206 */
[----:B------:R-:W2:Y:S01]  /*03e0*/  LDG.E R5, desc[UR4][R14.64] ;  /* 0x000000040e057981 */ /* 0x000ea2000c1e1900 */
[----:B------:R-:W-:-:S04]  /*03f0*/  IMAD.WIDE R6, R0, 0x4, R14 ;  /* 0x0000000400067825 */ /* 0x000fc800078e020e */
[----:B--2---:R-:W-:Y:S01]  /*0400*/  FADD R17, R2, R5 ;  /* 0x0000000502117221 */ /* 0x004fe20000000000 */
[----:B------:R-:W-:-:S04]  /*0410*/  IMAD.WIDE R4, R0, 0x4, R12 ;  /* 0x0000000400047825 */ /* 0x000fc800078e020c */
[----:B------:R0:W-:Y:S04]  /*0420*/  STG.E desc[UR4][R14.64], R17 ;  /* 0x000000110e007986 */ /* 0x0001e8000c101904 */
[----:B------:R-:W2:Y:S04]  /*0430*/  LDG.E R2, desc[UR4][R4.64] ;  /* 0x0000000404027981 */ /* 0x000ea8000c1e1900 */
[----:B------:R-:W2:Y:S01]  /*0440*/  LDG.E R9, desc[UR4][R6.64] ;  /* 0x0000000406097981 */ /* 0x000ea2000c1e1900 */
[----:B------:R-:W-:-:S04]  /*0450*/  IMAD.WIDE R10, R0, 0x4, R6 ;  /* 0x00000004000a7825 */ /* 0x000fc800078e0206 */
[----:B--2---:R-:W-:Y:S01]  /*0460*/  FADD R19, R2, R9 ;  /* 0x0000000902137221 */ /* 0x004fe20000000000 */
[----:B------:R-:W-:-:S04]  /*0470*/  IMAD.WIDE R8, R0, 0x4, R4 ;  /* 0x0000000400087825 */ /* 0x000fc800078e0204 */
[----:B------:R1:W-:Y:S04]  /*0480*/  STG.E desc[UR4][R6.64], R19 ;  /* 0x0000001306007986 */ /* 0x0003e8000c101904 */
[----:B------:R-:W2:Y:S04]  /*0490*/  LDG.E R2, desc[UR4][R8.64] ;  /* 0x0000000408027981 */ /* 0x000ea8000c1e1900 */
[----:B------:R-:W2:Y:S01]  /*04a0*/  LDG.E R13, desc[UR4][R10.64] ;  /* 0x000000040a0d7981 */ /* 0x000ea2000c1e1900 */
[----:B0-----:R-:W-:-:S04]  /*04b0*/  IMAD.WIDE R14, R0, 0x4, R10 ;  /* 0x00000004000e7825 */ /* 0x001fc800078e020a */
[----:B--2---:R-:W-:Y:S01]  /*04c0*/  FADD R21, R2, R13 ;  /* 0x0000000d02157221 */ /* 0x004fe20000000000 */
[----:B------:R-:W-:-:S04]  /*04d0*/  IMAD.WIDE R12, R0, 0x4, R8 ;  /* 0x00000004000c7825 */ /* 0x000fc800078e0208 */
[----:B------:R1:W-:Y:S04]  /*04e0*/  STG.E desc[UR4][R10.64], R21 ;  /* 0x000000150a007986 */ /* 0x0003e8000c101904 */
[----:B------:R-:W2:Y:S04]  /*04f0*/  LDG.E R12, desc[UR4][R12.64] ;  /* 0x000000040c0c7981 */ /* 0x000ea8000c1e1900 */
[----:B------:R-:W2:Y:S01]  /*0500*/  LDG.E R5, desc[UR4][R14.64] ;  /* 0x000000040e057981 */ /* 0x000ea2000c1e1900 */
[----:B------:R-:W-:-:S04]  /*0510*/  LEA R3, R0, R3, 0x2 ;  /* 0x0000000300037211 */ /* 0x000fc800078e10ff */
[----:B------:R-:W-:Y:S01]  /*0520*/  ISETP.GE.AND P0, PT, R3, UR6, PT ;  /* 0x0000000603007c0c */ /* 0x000fe2000bf06270 */
[----:B--2---:R-:W-:-:S05]  /*0530*/  FADD R5, R12, R5 ;  /* 0x000000050c057221 */ /* 0x004fca0000000000 */
[----:B------:R1:W-:Y:S07]  /*0540*/  STG.E desc[UR4][R14.64], R5 ;  /* 0x000000050e007986 */ /* 0x0003ee000c101904 */
[----:B------:R-:W-:Y:S05]  /*0550*/  @!P0 BRA `(.L_x_3) ;  /* 0xfffffffc008c8947 */ /* 0x000fea000383ffff */
[----:B------:R-:W-:Y:S05]  /*0560*/  EXIT ;  /* 0x000000000000794d */ /* 0x000fea0003800000 */
.L_x_4:
[----:B------:R-:W-:-:S00]  /*0570*/  BRA `(.L_x_4) ;  /* 0xfffffffc00fc7947 */ /* 0x000fc0000383ffff */
[----:B------:R-:W-:-:S00]  /*0580*/  NOP ;  /* 0x0000000000007918 */ /* 0x000fc00000000000 */
[----:B------:R-:W-:-:S00]  /*0590*/  NOP ;  /* 0x0000000000007918 */ /* 0x000fc00000000000 */
[----:B------:R-:W-:-:S00]  /*05a0*/  NOP ;  /* 0x0000000000007918 */ /* 0x000fc00000000000 */
[----:B------:R-:W-:-:S00]  /*05b0*/  NOP ;  /* 0x0000000000007918 */ /* 0x000fc00000000000 */
[----:B------:R-:W-:-:S00]  /*05c0*/  NOP ;  /* 0x0000000000007918 */ /* 0x000fc00000000000 */
[----:B------:R-:W-:-:S00]  /*05d0*/  NOP ;  /* 0x0000000000007918 */ /* 0x000fc00000000000 */
[----:B------:R-:W-:-:S00]  /*05e0*/  NOP ;  /* 0x0000000000007918 */ /* 0x000fc00000000000 */
[----:B------:R-:W-:-:S00]  /*05f0*/  NOP ;  /* 0x0000000000007918 */ /* 0x000fc00000000000 */
.L_x_16:


//--------------------- .text._Z4add2iPfS_        --------------------------
	.section	.text._Z4add2iPfS_,"ax",@progbits
	.align	128
        .global         _Z4add2iPfS_
        .type           _Z4add2iPfS_,@function
        .size           _Z4add2iPfS_,(.L_x_17 - _Z4add2iPfS_)
        .other          _Z4add2iPfS_,@"STO_CUDA_ENTRY STV_DEFAULT"
_Z4add2iPfS_:
.text._Z4add2iPfS_:
[----:B------:R-:W-:Y:S01]  /*0000*/  LDC R1, c[0x0][0x37c] ;  /* 0x0000df00ff017b82 */ /* 0x000fe20000000800 */
[----:B------:R-:W0:Y:S01]  /*0010*/  S2R R3, SR_TID.X ;  /* 0x0000000000037919 */ /* 0x000e220000002100 */
[----:B------:R-:W0:Y:S06]  /*0020*/  LDCU UR6, c[0x0][0x380] ;  /* 0x00007000ff0677ac */ /* 0x000e2c0008000800 */
[----:B------:R-:W1:Y:S01]  /*0030*/  LDC R0, c[0x0][0x360] ;  /* 0x0000d800ff007b82 */ /* 0x000e620000000800 */
[----:B0-----:R-:W-:-:S13]  /*0040*/  ISETP.GE.AND P0, PT, R3, UR6, PT ;  /* 0x0000000603007c0c */ /* 0x001fda000bf06270 */
[----:B------:R-:W-:Y:S05]  /*0050*/  @P0 EXIT ;  /* 0x000000000000094d */ /* 0x000fea0003800000 */
[----:B-1----:R-:W0:Y:S01]  /*0060*/  I2F.U32.RP R8, R0 ;  /* 0x0000000000087306 */ /* 0x002e220000209000 */
[----:B------:R-:W-:Y:S01]  /*0070*/  IADD3 R2, PT, PT, R3, R0, RZ ;  /* 0x0000000003027210 */ /* 0x000fe20007ffe0ff */
[----:B------:R-:W1:Y:S01]  /*0080*/  LDCU.64 UR4, c[0x0][0x358] ;  /* 0x00006b00ff0477ac */ /* 0x000e620008000a00 */
[----:B------:R-:W-:Y:S01]  /*0090*/  ISETP.NE.U32.AND P2, PT, R0, RZ, PT ;  /* 0x000000ff0000720c */ /* 0x000fe20003f45070 */
[----:B------:R-:W-:Y:S01]  /*00a0*/  BSSY.RECONVERGENT B0, `(.L_x_5) ;  /* 0x000002d000007945 */ /* 0x000fe20003800200 */
[C---:B------:R-:W-:Y:S01]  /*00b0*/  ISETP.GE.U32.AND P0, PT, R2.reuse, UR6, PT ;  /* 0x0000000602007c0c */ /* 0x040fe2000bf06070 */
[----:B------:R-:W2:Y:S01]  /*00c0*/  LDCU.64 UR8, c[0x0][0x388] ;  /* 0x00007100ff0877ac */ /* 0x000ea20008000a00 */
[----:B------:R-:W-:Y:S02]  /*00d0*/  VIMNMX.U32 R7, PT, PT, R2, UR6, !PT ;  /* 0x0000000602077c48 */ /* 0x000fe4000ffe0000 */
[----:B------:R-:W-:Y:S01]  /*00e0*/  SEL R6, RZ, 0x1, P0 ;  /* 0x00000001ff067807 */ /* 0x000fe20000000000 */
[----:B------:R-:W3:Y:S03]  /*00f0*/  LDCU.64 UR10, c[0x0][0x390] ;  /* 0x00007200ff0a77ac */ /* 0x000ee60008000a00 */
[----:B------:R-:W-:Y:S01]  /*0100*/  IADD3 R7, PT, PT, R7, -R2, -R6 ;  /* 0x8000000207077210 */ /* 0x000fe20007ffe806 */
[----:B0-----:R-:W0:Y:S02]  /*0110*/  MUFU.RCP R8, R8 ;  /* 0x0000000800087308 */ /* 0x001e240000001000 */
[----:B0-----:R-:W-:-:S06]  /*0120*/  IADD3 R4, PT, PT, R8, 0xffffffe, RZ ;  /* 0x0ffffffe08047810 */ /* 0x001fcc0007ffe0ff */
[----:B------:R0:W4:Y:S02]  /*0130*/  F2I.FTZ.U32.TRUNC.NTZ R5, R4 ;  /* 0x0000000400057305 */ /* 0x000124000021f000 */
[----:B0-----:R-:W-:Y:S02]  /*0140*/  IMAD.MOV.U32 R4, RZ, RZ, RZ ;  /* 0x000000ffff047224 */ /* 0x001fe400078e00ff */
[----:B----4-:R-:W-:-:S04]  /*0150*/  IMAD.MOV R9, RZ, RZ, -R5 ;  /* 0x000000ffff097224 */ /* 0x010fc800078e0a05 */
[----:B------:R-:W-:-:S04]  /*0160*/  IMAD R9, R9, R0, RZ ;  /* 0x0000000009097224 */ /* 0x000fc800078e02ff */
        /* <DEDUP_REMOVED lines=8> */
[----:B------:R-:W-:Y:S01]  /*01f0*/  @P1 VIADD R5, R5, 0x1 ;  /* 0x0000000105051836 */ /* 0x000fe20000000000 */
[----:B------:R-:W-:-:S04]  /*0200*/  @!P2 LOP3.LUT R5, RZ, R0, RZ, 0x33, !PT ;  /* 0x00000000ff05a212 */ /* 0x000fc800078e33ff */
[----:B------:R-:W-:-:S04]  /*0210*/  IADD3 R2, PT, PT, R6, R5, RZ ;  /* 0x0000000506027210 */ /* 0x000fc80007ffe0ff */
[C---:B------:R-:W-:Y:S02]  /*0220*/  LOP3.LUT R4, R2.reuse, 0x3, RZ, 0xc0, !PT ;  /* 0x0000000302047812 */ /* 0x040fe400078ec0ff */
[----:B------:R-:W-:Y:S02]  /*0230*/  ISETP.GE.U32.AND P0, PT, R2, 0x3, PT ;  /* 0x000000030200780c */ /* 0x000fe40003f06070 */
[----:B------:R-:W-:-:S13]  /*0240*/  ISETP.NE.AND P1, PT, R4, 0x3, PT ;  /* 0x000000030400780c */ /* 0x000fda0003f25270 */
[----:B-123--:R-:W-:Y:S05]  /*0250*/  @!P1 BRA `(.L_x_6) ;  /* 0x0000000000449947 */ /* 0x00efea0003800000 */
[----:B------:R-:W-:Y:S02]  /*0260*/  VIADD R2, R2, 0x1 ;  /* 0x0000000102027836 */ /* 0x000fe40000000000 */
[----:B------:R-:W-:-:S03]  /*0270*/  IMAD.WIDE.U32 R4, R3, 0x4, RZ ;  /* 0x0000000403047825 */ /* 0x000fc600078e00ff */
[----:B------:R-:W-:-:S05]  /*0280*/  LOP3.LUT R2, R2, 0x3, RZ, 0xc0, !PT ;  /* 0x0000000302027812 */ /* 0x000fca00078ec0ff */
[C---:B------:R-:W-:Y:S01]  /*0290*/  IMAD R3, R2.reuse, R0, R3 ;  /* 0x0000000002037224 */ /* 0x040fe200078e0203 */
[----:B------:R-:W-:-:S07]  /*02a0*/  IADD3 R2, PT, PT, -R2, RZ, RZ ;  /* 0x000000ff02027210 */ /* 0x000fce0007ffe1ff */
.L_x_7:
[C---:B------:R-:W-:Y:S02]  /*02b0*/  IADD3 R8, P1, PT, R4.reuse, UR8, RZ ;  /* 0x0000000804087c10 */ /* 0x040fe4000ff3e0ff */
[----:B0-----:R-:W-:Y:S02]  /*02c0*/  IADD3 R6, P2, PT, R4, UR10, RZ ;  /* 0x0000000a04067c10 */ /* 0x001fe4000ff5e0ff */
[C---:B------:R-:W-:Y:S02]  /*02d0*/  IADD3.X R9, PT, PT, R5.reuse, UR9, RZ, P1, !PT ;  /* 0x0000000905097c10 */ /* 0x040fe40008ffe4ff */
[----:B------:R-:W-:-:S03]  /*02e0*/  IADD3.X R7, PT, PT, R5, UR11, RZ, P2, !PT ;  /* 0x0000000b05077c10 */ /* 0x000fc600097fe4ff */
[----:B------:R-:W2:Y:S04]  /*02f0*/  LDG.E R8, desc[UR4][R8.64] ;  /* 0x0000000408087981 */ /* 0x000ea8000c1e1900 */
[----:B------:R-:W2:Y:S01]  /*0300*/  LDG.E R11, desc[UR4][R6.64] ;  /* 0x00000004060b7981 */ /* 0x000ea2000c1e1900 */
[----:B------:R-:W-:Y:S02]  /*0310*/  VIADD R2, R2, 0x1 ;  /* 0x0000000102027836 */ /* 0x000fe40000000000 */
[----:B------:R-:W-:-:S03]  /*0320*/  IMAD.WIDE.U32 R4, R0, 0x4, R4 ;  /* 0x0000000400047825 */ /* 0x000fc600078e0004 */
[----:B------:R-:W-:Y:S01]  /*0330*/  ISETP.NE.AND P1, PT, R2, RZ, PT ;  /* 0x000000ff0200720c */ /* 0x000fe20003f25270 */
[----:B--2---:R-:W-:-:S05]  /*0340*/  FADD R11, R8, R11 ;  /* 0x0000000b080b7221 */ /* 0x004fca0000000000 */
[----:B------:R0:W-:Y:S07]  /*0350*/  STG.E desc[UR4][R6.64], R11 ;  /* 0x0000000b06007986 */ /* 0x0001ee000c101904 */
[----:B------:R-:W-:Y:S05]  /*0360*/  @P1 BRA `(.L_x_7) ;  /* 0xfffffffc00d01947 */ /* 0x000fea000383ffff */
.L_x_6:
[----:B------:R-:W-:Y:S05]  /*0370*/  BSYNC.RECONVERGENT B0 ;  /* 0x0000000000007941 */ /* 0x000fea0003800200 */
.L_x_5:
[----:B------:R-:W-:Y:S05]  /*0380*/  @!P0 EXIT ;  /* 0x000000000000894d */ /* 0x000fea0003800000 */
.L_x_8:
[----:B0-----:R-:W0:Y:S08]  /*0390*/  LDC.64 R6, c[0x0][0x388] ;  /* 0x0000e200ff067b82 */ /* 0x001e300000000a00 */
[----:B------:R-:W1:Y:S01]  /*03a0*/  LDC.64 R4, c[0x0][0x390] ;  /* 0x0000e400ff047b82 */ /* 0x000e620000000a00 */
[----:B0-----:R-:W-:-:S06]  /*03b0*/  IMAD.WIDE.U32 R8, R3, 0x4, R6 ;  /* 0x0000000403087825 */ /* 0x001fcc00078e0006 */
[----:B------:R-:W2:Y:S01]  /*03c0*/  LDG.E R8, desc[UR4][R8.64] ;  /* 0x0000000408087981 */ /* 0x000ea2000c1e1900 */
[----:B-1----:R-:W-:-:S05]  /*03d0*/  IMAD.WIDE.U32 R10, R3, 0x4, R4 ;  /* 0x00000004030a7825 */ /* 0x002fca00078e0004 */
[----:B------:R-:W2:Y:S01]  /*03e0*/  LDG.E R13, desc[UR4][R10.64] ;  /* 0x000000040a0d7981 */ /* 0x000ea2000c1e1900 */
[----:B------:R-:W-:-:S05]  /*03f0*/  IADD3 R15, PT, PT, R0, R3, RZ ;  /* 0x00000003000f7210 */ /* 0x000fca0007ffe0ff */
[----:B------:R-:W-:-:S04]  /*0400*/  IMAD.WIDE.U32 R2, R15, 0x4, R6 ;  /* 0x000000040f027825 */ /* 0x000fc800078e0006 */
[----:B--2---:R-:W-:Y:S01]  /*0410*/  FADD R17, R8, R13 ;  /* 0x0000000d08117221 */ /* 0x004fe20000000000 */
[----:B------:R-:W-:-:S04]  /*0420*/  IMAD.WIDE.U32 R12, R15, 0x4, R4 ;  /* 0x000000040f0c7825 */ /* 0x000fc800078e0004 */
[----:B------:R0:W-:Y:S04]  /*0430*/  STG.E desc[UR4][R10.64], R17 ;  /* 0x000000110a007986 */ /* 0x0001e8000c101904 */
[----:B------:R-:W2:Y:S04]  /*0440*/  LDG.E R2, desc[UR4][R2.64] ;  /* 0x0000000402027981 */ /* 0x000ea8000c1e1900 */
[----:B------:R-:W2:Y:S01]  /*0450*/  LDG.E R19, desc[UR4][R12.64] ;  /* 0x000000040c137981 */ /* 0x000ea2000c1e1900 */
[----:B------:R-:W-:-:S04]  /*0460*/  IMAD.IADD R21, R15, 0x1, R0 ;  /* 0x000000010f157824 */ /* 0x000fc800078e0200 */
[----:B------:R-:W-:-:S04]  /*0470*/  IMAD.WIDE.U32 R8, R21, 0x4, R6 ;  /* 0x0000000415087825 */ /* 0x000fc800078e0006 */
[----:B------:R-:W-:-:S04]  /*0480*/  IMAD.WIDE.U32 R14, R21, 0x4, R4 ;  /* 0x00000004150e7825 */ /* 0x000fc800078e0004 */
[----:B--2---:R-:W-:-:S05]  /*0490*/  FADD R19, R2, R19 ;  /* 0x0000001302137221 */ /* 0x004fca0000000000 */
[----:B------:R1:W-:Y:S04]  /*04a0*/  STG.E desc[UR4][R12.64], R19 ;  /* 0x000000130c007986 */ /* 0x0003e8000c101904 */
[----:B------:R-:W2:Y:S04]  /*04b0*/  LDG.E R8, desc[UR4][R8.64] ;  /* 0x0000000408087981 */ /* 0x000ea8000c1e1900 */
[----:B------:R-:W2:Y:S01]  /*04c0*/  LDG.E R23, desc[UR4][R14.64] ;  /* 0x000000040e177981 */ /* 0x000ea2000c1e1900 */
[----:B------:R-:W-:-:S05]  /*04d0*/  IADD3 R21, PT, PT, R21, R0, RZ ;  /* 0x0000000015157210 */ /* 0x000fca0007ffe0ff */
[----:B------:R-:W-:-:S04]  /*04e0*/  IMAD.WIDE.U32 R6, R21, 0x4, R6 ;  /* 0x0000000415067825 */ /* 0x000fc800078e0006 */
[----:B------:R-:W-:-:S04]  /*04f0*/  IMAD.WIDE.U32 R4, R21, 0x4, R4 ;  /* 0x0000000415047825 */ /* 0x000fc800078e0004 */
[----:B--2---:R-:W-:-:S05]  /*0500*/  FADD R23, R8, R23 ;  /* 0x0000001708177221 */ /* 0x004fca0000000000 */
[----:B------:R1:W-:Y:S04]  /*0510*/  STG.E desc[UR4][R14.64], R23 ;  /* 0x000000170e007986 */ /* 0x0003e8000c101904 */
[----:B------:R-:W0:Y:S04]  /*0520*/  LDG.E R6, desc[UR4][R6.64] ;  /* 0x0000000406067981 */ /* 0x000e28000c1e1900 */
[----:B------:R-:W0:Y:S02]  /*0530*/  LDG.E R3, desc[UR4][R4.64] ;  /* 0x0000000404037981 */ /* 0x000e24000c1e1900 */
[----:B0-----:R-:W-:Y:S01]  /*0540*/  FADD R11, R6, R3 ;  /* 0x00000003060b7221 */ /* 0x001fe20000000000 */
[----:B------:R-:W-:-:S04]  /*0550*/  IADD3 R3, PT, PT, R21, R0, RZ ;  /* 0x0000000015037210 */ /* 0x000fc80007ffe0ff */
[----:B------:R1:W-:Y:S01]  /*0560*/  STG.E desc[UR4][R4.64], R11 ;  /* 0x0000000b04007986 */ /* 0x0003e2000c101904 */
[----:B------:R-:W-:-:S13]  /*0570*/  ISETP.GE.AND P0, PT, R3, UR6, PT ;  /* 0x0000000603007c0c */ /* 0x000fda000bf06270 */
[----:B-1----:R-:W-:Y:S05]  /*0580*/  @!P0 BRA `(.L_x_8) ;  /* 0xfffffffc00808947 */ /* 0x002fea000383ffff */
[----:B------:R-:W-:Y:S05]  /*0590*/  EXIT ;  /* 0x000000000000794d */ /* 0x000fea0003800000 */
.L_x_9:
        /* <DEDUP_REMOVED lines=14> */
.L_x_17:


//--------------------- .text._Z4add1iPfS_        --------------------------
	.section	.text._Z4add1iPfS_,"ax",@progbits
	.align	128
        .global         _Z4add1iPfS_
        .type           _Z4add1iPfS_,@function
        .size           _Z4add1iPfS_,(.L_x_18 - _Z4add1iPfS_)
        .other          _Z4add1iPfS_,@"STO_CUDA_ENTRY STV_DEFAULT"
_Z4add1iPfS_:
.text._Z4add1iPfS_:
[----:B------:R-:W-:Y:S08]  /*0000*/  LDC R1, c[0x0][0x37c] ;  /* 0x0000df00ff017b82 */ /* 0x000ff00000000800 */
[----:B------:R-:W0:Y:S02]  /*0010*/  LDC R6, c[0x0][0x380] ;  /* 0x0000e000ff067b82 */ /* 0x000e240000000800 */
[----:B0-----:R-:W-:-:S13]  /*0020*/  ISETP.GE.AND P0, PT, R6, 0x1, PT ;  /* 0x000000010600780c */ /* 0x001fda0003f06270 */
[----:B------:R-:W-:Y:S05]  /*0030*/  @!P0 EXIT ;  /* 0x000000000000894d */ /* 0x000fea0003800000 */
[C---:B------:R-:W-:Y:S01]  /*0040*/  ISETP.GE.U32.AND P1, PT, R6.reuse, 0x10, PT ;  /* 0x000000100600780c */ /* 0x040fe20003f26070 */
[----:B------:R-:W0:Y:S01]  /*0050*/  LDCU.64 UR8, c[0x0][0x358] ;  /* 0x00006b00ff0877ac */ /* 0x000e220008000a00 */
[----:B------:R-:W-:Y:S01]  /*0060*/  LOP3.LUT R10, R6, 0xf, RZ, 0xc0, !PT ;  /* 0x0000000f060a7812 */ /* 0x000fe200078ec0ff */
[----:B------:R-:W-:-:S03]  /*0070*/  HFMA2 R0, -RZ, RZ, 0, 0 ;  /* 0x00000000ff007431 */ /* 0x000fc600000001ff */
[----:B------:R-:W-:-:S07]  /*0080*/  ISETP.NE.AND P0, PT, R10, RZ, PT ;  /* 0x000000ff0a00720c */ /* 0x000fce0003f05270 */
[----:B------:R-:W-:Y:S06]  /*0090*/  @!P1 BRA `(.L_x_10) ;  /* 0x0000000400589947 */ /* 0x000fec0003800000 */
[----:B------:R-:W1:Y:S01]  /*00a0*/  LDCU.64 UR6, c[0x0][0x388] ;  /* 0x00007100ff0677ac */ /* 0x000e620008000a00 */
[----:B------:R-:W-:Y:S01]  /*00b0*/  LOP3.LUT R0, R6, 0x7ffffff0, RZ, 0xc0, !PT ;  /* 0x7ffffff006007812 */ /* 0x000fe200078ec0ff */
[----:B------:R-:W2:Y:S03]  /*00c0*/  LDCU.64 UR4, c[0x0][0x390] ;  /* 0x00007200ff0477ac */ /* 0x000ea60008000a00 */
[----:B------:R-:W-:Y:S01]  /*00d0*/  IADD3 R7, PT, PT, -R0, RZ, RZ ;  /* 0x000000ff00077210 */ /* 0x000fe20007ffe1ff */
[----:B-1----:R-:W-:Y:S02]  /*00e0*/  UIADD3 UR6, UP0, UPT, UR6, 0x20, URZ ;  /* 0x0000002006067890 */ /* 0x002fe4000ff1e0ff */
[----:B--2---:R-:W-:Y:S02]  /*00f0*/  UIADD3 UR4, UP1, UPT, UR4, 0x20, URZ ;  /* 0x0000002004047890 */ /* 0x004fe4000ff3e0ff */
[----:B------:R-:W-:-:S02]  /*0100*/  UIADD3.X UR7, UPT, UPT, URZ, UR7, URZ, UP0, !UPT ;  /* 0x00000007ff077290 */ /* 0x000fc400087fe4ff */
[----:B------:R-:W-:Y:S01]  /*0110*/  MOV R12, UR6 ;  /* 0x00000006000c7c02 */ /* 0x000fe20008000f00 */
[----:B------:R-:W-:Y:S01]  /*0120*/  UIADD3.X UR5, UPT, UPT, URZ, UR5, URZ, UP1, !UPT ;  /* 0x00000005ff057290 */ /* 0x000fe20008ffe4ff */
[----:B------:R-:W-:Y:S02]  /*0130*/  MOV R8, UR4 ;  /* 0x0000000400087c02 */ /* 0x000fe40008000f00 */
[----:B------:R-:W-:-:S03]  /*0140*/  MOV R3, UR7 ;  /* 0x0000000700037c02 */ /* 0x000fc60008000f00 */
[----:B------:R-:W-:-:S07]  /*0150*/  MOV R9, UR5 ;  /* 0x0000000500097c02 */ /* 0x000fce0008000f00 */
.L_x_11:
[----:B------:R-:W-:Y:S02]  /*0160*/  MOV R2, R12 ;  /* 0x0000000c00027202 */ /* 0x000fe40000000f00 */
[----:B-1----:R-:W-:Y:S02]  /*0170*/  MOV R4, R8 ;  /* 0x0000000800047202 */ /* 0x002fe40000000f00 */
[----:B------:R-:W-:Y:S01]  /*0180*/  MOV R5, R9 ;  /* 0x0000000900057202 */ /* 0x000fe20000000f00 */
[----:B0-----:R-:W2:Y:S04]  /*0190*/  LDG.E R8, desc[UR8][R2.64+-0x20] ;  /* 0xffffe00802087981 */ /* 0x001ea8000c1e1900 */
[----:B------:R-:W2:Y:S04]  /*01a0*/  LDG.E R9, desc[UR8][R4.64+-0x20] ;  /* 0xffffe00804097981 */ /* 0x000ea8000c1e1900 */
[----:B------:R-:W3:Y:S04]  /*01b0*/  LDG.E R11, desc[UR8][R4.64+-0x1c] ;  /* 0xffffe408040b7981 */ /* 0x000ee8000c1e1900 */
[----:B------:R-:W4:Y:S04]  /*01c0*/  LDG.E R13, desc[UR8][R4.64+-0x18] ;  /* 0xffffe808040d7981 */ /* 0x000f28000c1e1900 */
[----:B------:R-:W5:Y:S01]  /*01d0*/  LDG.E R15, desc[UR8][R4.64+-0x14] ;  /* 0xffffec08040f7981 */ /* 0x000f62000c1e1900 */
[----:B--2---:R-:W-:-:S05]  /*01e0*/  FADD R9, R8, R9 ;  /* 0x0000000908097221 */ /* 0x004fca0000000000 */
[----:B------:R0:W-:Y:S04]  /*01f0*/  STG.E desc[UR8][R4.64+-0x20], R9 ;  /* 0xffffe00904007986 */ /* 0x0001e8000c101908 */
[----:B------:R-:W3:Y:S04]  /*0200*/  LDG.E R8, desc[UR8][R2.64+-0x1c] ;  /* 0xffffe40802087981 */ /* 0x000ee8000c1e1900 */
[----:B0-----:R-:W2:Y:S01]  /*0210*/  LDG.E R9, desc[UR8][R4.64+-0x10] ;  /* 0xfffff00804097981 */ /* 0x001ea2000c1e1900 */
[----:B---3--:R-:W-:-:S05]  /*0220*/  FADD R11, R8, R11 ;  /* 0x0000000b080b7221 */ /* 0x008fca0000000000 */
[----:B------:R0:W-:Y:S04]  /*0230*/  STG.E desc[UR8][R4.64+-0x1c], R11 ;  /* 0xffffe40b04007986 */ /* 0x0001e8000c101908 */
[----:B------:R-:W4:Y:S04]  /*0240*/  LDG.E R8, desc[UR8][R2.64+-0x18] ;  /* 0xffffe80802087981 */ /* 0x000f28000c1e1900 */
[----:B0-----:R-:W3:Y:S01]  /*0250*/  LDG.E R11, desc[UR8][R4.64+-0xc] ;  /* 0xfffff408040b7981 */ /* 0x001ee2000c1e1900 */
[----:B----4-:R-:W-:-:S05]  /*0260*/  FADD R13, R8, R13 ;  /* 0x0000000d080d7221 */ /* 0x010fca0000000000 */
[----:B------:R0:W-:Y:S04]  /*0270*/  STG.E desc[UR8][R4.64+-0x18], R13 ;  /* 0xffffe80d04007986 */ /* 0x0001e8000c101908 */
[----:B------:R-:W5:Y:S04]  /*0280*/  LDG.E R8, desc[UR8][R2.64+-0x14] ;  /* 0xffffec0802087981 */ /* 0x000f68000c1e1900 */
[----:B0-----:R-:W4:Y:S01]  /*0290*/  LDG.E R13, desc[UR8][R4.64+-0x8] ;  /* 0xfffff808040d7981 */ /* 0x001f22000c1e1900 */
[----:B-----5:R-:W-:-:S05]  /*02a0*/  FADD R15, R8, R15 ;  /* 0x0000000f080f7221 */ /* 0x020fca0000000000 */
[----:B------:R0:W-:Y:S04]  /*02b0*/  STG.E desc[UR8][R4.64+-0x14], R15 ;  /* 0xffffec0f04007986 */ /* 0x0001e8000c101908 */
[----:B------:R-:W2:Y:S04]  /*02c0*/  LDG.E R8, desc[UR8][R2.64+-0x10] ;  /* 0xfffff00802087981 */ /* 0x000ea8000c1e1900 */
[----:B0-----:R-:W5:Y:S01]  /*02d0*/  LDG.E R15, desc[UR8][R4.64+-0x4] ;  /* 0xfffffc08040f7981 */ /* 0x001f62000c1e1900 */
        /* <DEDUP_REMOVED lines=34> */
[----:B------:R-:W3:Y:S02]  /*0500*/  LDG.E R8, desc[UR8][R2.64+0x14] ;  /* 0x0000140802087981 */ /* 0x000ee4000c1e1900 */
[----:B---3--:R-:W-:-:S05]  /*0510*/  FADD R11, R8, R11 ;  /* 0x0000000b080b7221 */ /* 0x008fca0000000000 */
[----:B------:R1:W-:Y:S04]  /*0520*/  STG.E desc[UR8][R4.64+0x14], R11 ;  /* 0x0000140b04007986 */ /* 0x0003e8000c101908 */
[----:B------:R-:W4:Y:S01]  /*0530*/  LDG.E R8, desc[UR8][R2.64+0x18] ;  /* 0x0000180802087981 */ /* 0x000f22000c1e1900 */
[----:B------:R-:W-:Y:S01]  /*0540*/  IADD3 R7, PT, PT, R7, 0x10, RZ ;  /* 0x0000001007077810 */ /* 0x000fe20007ffe0ff */
[----:B----4-:R-:W-:-:S05]  /*0550*/  FADD R13, R8, R13 ;  /* 0x0000000d080d7221 */ /* 0x010fca0000000000 */
[----:B------:R1:W-:Y:S04]  /*0560*/  STG.E desc[UR8][R4.64+0x18], R13 ;  /* 0x0000180d04007986 */ /* 0x0003e8000c101908 */
[----:B------:R2:W5:Y:S01]  /*0570*/  LDG.E R8, desc[UR8][R2.64+0x1c] ;  /* 0x00001c0802087981 */ /* 0x000562000c1e1900 */
[----:B------:R-:W-:Y:S02]  /*0580*/  ISETP.NE.AND P1, PT, R7, RZ, PT ;  /* 0x000000ff0700720c */ /* 0x000fe40003f25270 */
[----:B------:R-:W-:-:S05]  /*0590*/  IADD3 R12, P2, PT, R2, 0x40, RZ ;  /* 0x00000040020c7810 */ /* 0x000fca0007f5e0ff */
[----:B--2---:R-:W-:Y:S02]  /*05a0*/  IMAD.X R3, RZ, RZ, R3, P2 ;  /* 0x000000ffff037224 */ /* 0x004fe400010e0603 */
[----:B-----5:R-:W-:Y:S01]  /*05b0*/  FADD R15, R8, R15 ;  /* 0x0000000f080f7221 */ /* 0x020fe20000000000 */
[----:B------:R-:W-:-:S04]  /*05c0*/  IADD3 R8, P3, PT, R4, 0x40, RZ ;  /* 0x0000004004087810 */ /* 0x000fc80007f7e0ff */
[----:B------:R1:W-:Y:S01]  /*05d0*/  STG.E desc[UR8][R4.64+0x1c], R15 ;  /* 0x00001c0f04007986 */ /* 0x0003e2000c101908 */
[----:B0-----:R-:W-:Y:S01]  /*05e0*/  IADD3.X R9, PT, PT, RZ, R5, RZ, P3, !PT ;  /* 0x00000005ff097210 */ /* 0x001fe20001ffe4ff */
[----:B------:R-:W-:Y:S07]  /*05f0*/  @P1 BRA `(.L_x_11) ;  /* 0xfffffff800d81947 */ /* 0x000fee000383ffff */
.L_x_10:
[----:B0-----:R-:W-:Y:S05]  /*0600*/  @!P0 EXIT ;  /* 0x000000000000894d */ /* 0x001fea0003800000 */
[----:B------:R-:W-:Y:S02]  /*0610*/  ISETP.GE.U32.AND P0, PT, R10, 0x8, PT ;  /* 0x000000080a00780c */ /* 0x000fe40003f06070 */
[----:B------:R-:W-:-:S04]  /*0620*/  LOP3.LUT R12, R6, 0x7, RZ, 0xc0, !PT ;  /* 0x00000007060c7812 */ /* 0x000fc800078ec0ff */
[----:B------:R-:W-:-:S07]  /*0630*/  ISETP.NE.AND P1, PT, R12, RZ, PT ;  /* 0x000000ff0c00720c */ /* 0x000fce0003f25270 */
[----:B------:R-:W-:Y:S06]  /*0640*/  @!P0 BRA `(.L_x_12) ;  /* 0x0000000000948947 */ /* 0x000fec0003800000 */
[----:B------:R-:W0:Y:S08]  /*0650*/  LDC.64 R2, c[0x0][0x388] ;  /* 0x0000e200ff027b82 */ /* 0x000e300000000a00 */
[----:B-1----:R-:W1:Y:S01]  /*0660*/  LDC.64 R4, c[0x0][0x390] ;  /* 0x0000e400ff047b82 */ /* 0x002e620000000a00 */
[----:B0-----:R-:W-:-:S05]  /*0670*/  IMAD.WIDE.U32 R2, R0, 0x4, R2 ;  /* 0x0000000400027825 */ /* 0x001fca00078e0002 */
[----:B------:R-:W2:Y:S01]  /*0680*/  LDG.E R7, desc[UR8][R2.64] ;  /* 0x0000000802077981 */ /* 0x000ea2000c1e1900 */
[----:B-1----:R-:W-:-:S05]  /*0690*/  IMAD.WIDE.U32 R4, R0, 0x4, R4 ;  /* 0x0000000400047825 */ /* 0x002fca00078e0004 */
[----:B------:R-:W2:Y:S04]  /*06a0*/  LDG.E R8, desc[UR8][R4.64] ;  /* 0x0000000804087981 */ /* 0x000ea8000c1e1900 */
[----:B------:R-:W3:Y:S04]  /*06b0*/  LDG.E R9, desc[UR8][R4.64+0x4] ;  /* 0x0000040804097981 */ /* 0x000ee8000c1e1900 */
[----:B------:R-:W4:Y:S04]  /*06c0*/  LDG.E R11, desc[UR8][R4.64+0x8] ;  /* 0x00000808040b7981 */ /* 0x000f28000c1e1900 */
[----:B------:R-:W5:Y:S01]  /*06d0*/  LDG.E R13, desc[UR8][R4.64+0xc] ;  /* 0x00000c08040d7981 */ /* 0x000f62000c1e1900 */
[----:B--2---:R-:W-:-:S05]  /*06e0*/  FADD R7, R7, R8 ;  /* 0x0000000807077221 */ /* 0x004fca0000000000 */
[----:B------:R-:W-:Y:S04]  /*06f0*/  STG.E desc[UR8][R4.64], R7 ;  /* 0x0000000704007986 */ /* 0x000fe8000c101908 */
[----:B------:R-:W3:Y:S02]  /*0700*/  LDG.E R8, desc[UR8][R2.64+0x4] ;  /* 0x0000040802087981 */ /* 0x000ee4000c1e1900 */
[----:B---3--:R-:W-:-:S05]  /*0710*/  FADD R9, R8, R9 ;  /* 0x0000000908097221 */ /* 0x008fca0000000000 */
[----:B------:R0:W-:Y:S04]  /*0720*/  STG.E desc[UR8][R4.64+0x4], R9 ;  /* 0x0000040904007986 */ /* 0x0001e8000c101908 */
[----:B------:R-:W4:Y:S04]  /*0730*/  LDG.E R8, desc[UR8][R2.64+0x8] ;  /* 0x0000080802087981 */ /* 0x000f28000c1e1900 */
[----:B0-----:R-:W2:Y:S01]  /*0740*/  LDG.E R9, desc[UR8][R4.64+0x14] ;  /* 0x0000140804097981 */ /* 0x001ea2000c1e1900 */
[----:B----4-:R-:W-:-:S05]  /*0750*/  FADD R11, R8, R11 ;  /* 0x0000000b080b7221 */ /* 0x010fca0000000000 */
[----:B------:R0:W-:Y:S04]  /*0760*/  STG.E desc[UR8][R4.64+0x8], R11 ;  /* 0x0000080b04007986 */ /* 0x0001e8000c101908 */
[----:B------:R-:W5:Y:S04]  /*0770*/  LDG.E R8, desc[UR8][R2.64+0xc] ;  /* 0x00000c0802087981 */ /* 0x000f68000c1e1900 */
[----:B0-----:R-:W3:Y:S01]  /*0780*/  LDG.E R11, desc[UR8][R4.64+0x18] ;  /* 0x00001808040b7981 */ /* 0x001ee2000c1e1900 */
[----:B-----5:R-:W-:-:S03]  /*0790*/  FADD R13, R8, R13 ;  /* 0x0000000d080d7221 */ /* 0x020fc60000000000 */
[----:B------:R-:W4:Y:S04]  /*07a0*/  LDG.E R8, desc[UR8][R4.64+0x10] ;  /* 0x0000100804087981 */ /* 0x000f28000c1e1900 */
[----:B------:R0:W-:Y:S04]  /*07b0*/  STG.E desc[UR8][R4.64+0xc], R13 ;  /* 0x00000c0d04007986 */ /* 0x0001e8000c101908 */
[----:B------:R-:W4:Y:S04]  /*07c0*/  LDG.E R7, desc[UR8][R2.64+0x10] ;  /* 0x0000100802077981 */ /* 0x000f28000c1e1900 */
[----:B0-----:R-:W5:Y:S01]  /*07d0*/  LDG.E R13, desc[UR8][R4.64+0x1c] ;  /* 0x00001c08040d7981 */ /* 0x001f62000c1e1900 */
[----:B----4-:R-:W-:-:S05]  /*07e0*/  FADD R7, R7, R8 ;  /* 0x0000000807077221 */ /* 0x010fca0000000000 */
[----:B------:R0:W-:Y:S04]  /*07f0*/  STG.E desc[UR8][R4.64+0x10], R7 ;  /* 0x0000100704007986 */ /* 0x0001e8000c101908 */
[----:B------:R-:W2:Y:S02]  /*0800*/  LDG.E R8, desc[UR8][R2.64+0x14] ;  /* 0x0000140802087981 */ /* 0x000ea4000c1e1900 */
[----:B--2---:R-:W-:-:S05]  /*0810*/  FADD R9, R8, R9 ;  /* 0x0000000908097221 */ /* 0x004fca0000000000 */
[----:B------:R0:W-:Y:S04]  /*0820*/  STG.E desc[UR8][R4.64+0x14], R9 ;  /* 0x0000140904007986 */ /* 0x0001e8000c101908 */
[----:B------:R-:W3:Y:S02]  /*0830*/  LDG.E R8, desc[UR8][R2.64+0x18] ;  /* 0x0000180802087981 */ /* 0x000ee4000c1e1900 */
[----:B---3--:R-:W-:-:S05]  /*0840*/  FADD R11, R8, R11 ;  /* 0x0000000b080b7221 */ /* 0x008fca0000000000 */
[----:B------:R0:W-:Y:S04]  /*0850*/  STG.E desc[UR8][R4.64+0x18], R11 ;  /* 0x0000180b04007986 */ /* 0x0001e8000c101908 */
[----:B------:R-:W5:Y:S01]  /*0860*/  LDG.E R8, desc[UR8][R2.64+0x1c] ;  /* 0x00001c0802087981 */ /* 0x000f62000c1e1900 */
[----:B------:R-:W-:Y:S01]  /*0870*/  IADD3 R0, PT, PT, R0, 0x8, RZ ;  /* 0x0000000800007810 */ /* 0x000fe20007ffe0ff */
[----:B-----5:R-:W-:-:S05]  /*0880*/  FADD R13, R8, R13 ;  /* 0x0000000d080d7221 */ /* 0x020fca0000000000 */
[----:B------:R0:W-:Y:S02]  /*0890*/  STG.E desc[UR8][R4.64+0x1c], R13 ;  /* 0x00001c0d04007986 */ /* 0x0001e4000c101908 */
.L_x_12:
[----:B------:R-:W-:Y:S05]  /*08a0*/  @!P1 EXIT ;  /* 0x000000000000994d */ /* 0x000fea0003800000 */
[----:B------:R-:W-:Y:S02]  /*08b0*/  ISETP.GE.U32.AND P0, PT, R12, 0x4, PT ;  /* 0x000000040c00780c */ /* 0x000fe40003f06070 */
[----:B------:R-:W-:-:S04]  /*08c0*/  LOP3.LUT R6, R6, 0x3, RZ, 0xc0, !PT ;  /* 0x0000000306067812 */ /* 0x000fc800078ec0ff */
[----:B------:R-:W-:-:S07]  /*08d0*/  ISETP.NE.AND P1, PT, R6, RZ, PT ;  /* 0x000000ff0600720c */ /* 0x000fce0003f25270 */
[----:B------:R-:W-:Y:S06]  /*08e0*/  @!P0 BRA `(.L_x_13) ;  /* 0x0000000000548947 */ /* 0x000fec0003800000 */
[----:B01----:R-:W0:Y:S08]  /*08f0*/  LDC.64 R4, c[0x0][0x388] ;  /* 0x0000e200ff047b82 */ /* 0x003e300000000a00 */
[----:B------:R-:W1:Y:S01]  /*0900*/  LDC.64 R2, c[0x0][0x390] ;  /* 0x0000e400ff027b82 */ /* 0x000e620000000a00 */
        /* <DEDUP_REMOVED lines=8> */
[----:B------:R2:W-:Y:S04]  /*0990*/  STG.E desc[UR8][R2.64], R7 ;  /* 0x0000000702007986 */ /* 0x0005e8000c101908 */
[----:B------:R-:W3:Y:S02]  /*09a0*/  LDG.E R8, desc[UR8][R4.64+0x4] ;  /* 0x0000040804087981 */ /* 0x000ee4000c1e1900 */
[----:B---3--:R-:W-:-:S05]  /*09b0*/  FADD R9, R8, R9 ;  /* 0x0000000908097221 */ /* 0x008fca0000000000 */
[----:B------:R2:W-:Y:S04]  /*09c0*/  STG.E desc[UR8][R2.64+0x4], R9 ;  /* 0x0000040902007986 */ /* 0x0005e8000c101908 */
[----:B------:R-:W4:Y:S02]  /*09d0*/  LDG.E R8, desc[UR8][R4.64+0x8] ;  /* 0x0000080804087981 */ /* 0x000f24000c1e1900 */
[----:B----4-:R-:W-:-:S05]  /*09e0*/  FADD R11, R8, R11 ;  /* 0x0000000b080b7221 */ /* 0x010fca0000000000 */
[----:B------:R2:W-:Y:S04]  /*09f0*/  STG.E desc[UR8][R2.64+0x8], R11 ;  /* 0x0000080b02007986 */ /* 0x0005e8000c101908 */
[----:B------:R-:W5:Y:S01]  /*0a00*/  LDG.E R8, desc[UR8][R4.64+0xc] ;  /* 0x00000c0804087981 */ /* 0x000f62000c1e1900 */
[----:B------:R-:W-:Y:S01]  /*0a10*/  IADD3 R0, PT, PT, R0, 0x4, RZ ;  /* 0x0000000400007810 */ /* 0x000fe20007ffe0ff */
[----:B-----5:R-:W-:-:S05]  /*0a20*/  FADD R13, R8, R13 ;  /* 0x0000000d080d7221 */ /* 0x020fca0000000000 */
[----:B------:R2:W-:Y:S02]  /*0a30*/  STG.E desc[UR8][R2.64+0xc], R13 ;  /* 0x00000c0d02007986 */ /* 0x0005e4000c101908 */
.L_x_13:
[----:B------:R-:W-:Y:S05]  /*0a40*/  @!P1 EXIT ;  /* 0x000000000000994d */ /* 0x000fea0003800000 */
[----:B--2---:R-:W2:Y:S01]  /*0a50*/  LDC.64 R2, c[0x0][0x390] ;  /* 0x0000e400ff027b82 */ /* 0x004ea20000000a00 */
[----:B------:R-:W-:-:S07]  /*0a60*/  IMAD.MOV R6, RZ, RZ, -R6 ;  /* 0x000000ffff067224 */ /* 0x000fce00078e0a06 */
[----:B01----:R-:W0:Y:S01]  /*0a70*/  LDC.64 R4, c[0x0][0x388] ;  /* 0x0000e200ff047b82 */ /* 0x003e220000000a00 */
[----:B--2---:R-:W-:-:S05]  /*0a80*/  IMAD.WIDE.U32 R2, R0, 0x4, R2 ;  /* 0x0000000400027825 */ /* 0x004fca00078e0002 */
[----:B------:R-:W-:Y:S01]  /*0a90*/  MOV R9, R3 ;  /* 0x0000000300097202 */ /* 0x000fe20000000f00 */
[----:B0-----:R-:W-:Y:S01]  /*0aa0*/  IMAD.WIDE.U32 R4, R0, 0x4, R4 ;  /* 0x0000000400047825 */ /* 0x001fe200078e0004 */
[----:B------:R-:W-:-:S07]  /*0ab0*/  MOV R0, R2 ;  /* 0x0000000200007202 */ /* 0x000fce0000000f00 */
.L_x_14:
[----:B0-----:R-:W-:Y:S02]  /*0ac0*/  MOV R2, R0 ;  /* 0x0000000000027202 */ /* 0x001fe40000000f00 */
[----:B------:R-:W-:Y:S01]  /*0ad0*/  MOV R3, R9 ;  /* 0x0000000900037202 */ /* 0x000fe20000000f00 */
[----:B------:R0:W2:Y:S04]  /*0ae0*/  LDG.E R0, desc[UR8][R4.64] ;  /* 0x0000000804007981 */ /* 0x0000a8000c1e1900 */
[----:B------:R-:W2:Y:S01]  /*0af0*/  LDG.E R7, desc[UR8][R2.64] ;  /* 0x0000000802077981 */ /* 0x000ea2000c1e1900 */
[----:B------:R-:W-:-:S04]  /*0b00*/  IADD3 R6, PT, PT, R6, 0x1, RZ ;  /* 0x0000000106067810 */ /* 0x000fc80007ffe0ff */
[----:B------:R-:W-:Y:S02]  /*0b10*/  ISETP.NE.AND P0, PT, R6, RZ, PT ;  /* 0x000000ff0600720c */ /* 0x000fe40003f05270 */
[----:B0-----:R-:W-:-:S04]  /*0b20*/  IADD3 R4, P2, PT, R4, 0x4, RZ ;  /* 0x0000000404047810 */ /* 0x001fc80007f5e0ff */
[----:B------:R-:W-:Y:S01]  /*0b30*/  IADD3.X R5, PT, PT, RZ, R5, RZ, P2, !PT ;  /* 0x00000005ff057210 */ /* 0x000fe200017fe4ff */
[----:B--2---:R-:W-:Y:S01]  /*0b40*/  FADD R7, R0, R7 ;  /* 0x0000000700077221 */ /* 0x004fe20000000000 */
[----:B------:R-:W-:-:S04]  /*0b50*/  IADD3 R0, P1, PT, R2, 0x4, RZ ;  /* 0x0000000402007810 */ /* 0x000fc80007f3e0ff */
[----:B------:R0:W-:Y:S01]  /*0b60*/  STG.E desc[UR8][R2.64], R7 ;  /* 0x0000000702007986 */ /* 0x0001e2000c101908 */
[----:B------:R-:W-:Y:S01]  /*0b70*/  IADD3.X R9, PT, PT, RZ, R3, RZ, P1, !PT ;  /* 0x00000003ff097210 */ /* 0x000fe20000ffe4ff */
[----:B------:R-:W-:Y:S07]  /*0b80*/  @P0 BRA `(.L_x_14) ;  /* 0xfffffffc00cc0947 */ /* 0x000fee000383ffff */
[----:B------:R-:W-:Y:S05]  /*0b90*/  EXIT ;  /* 0x000000000000794d */ /* 0x000fea0003800000 */
.L_x_15:
        /* <DEDUP_REMOVED lines=14> */
.L_x_18:


//--------------------- .nv.shared.reserved.0     --------------------------
	.section	.nv.shared.reserved.0,"aw",@nobits
	.weak		__nv_reservedSMEM_offset_0_alias
	.size		__nv_reservedSMEM_offset_0_alias, 0, 64
	.other		__nv_reservedSMEM_offset_0_alias,@"STO_CUDA_RESERVED_SHARED STV_DEFAULT"
__nv_reservedSMEM_offset_0_alias:
	.zero		0
	.zero		64


//--------------------- .nv.constant0._Z4add3iPfS_ --------------------------
	.section	.nv.constant0._Z4add3iPfS_,"a",@progbits
	.sectionflags	@""
	.align	4
.nv.constant0._Z4add3iPfS_:
	.zero		920


//--------------------- .nv.constant0._Z4add2iPfS_ --------------------------
	.section	.nv.constant0._Z4add2iPfS_,"a",@progbits
	.sectionflags	@""
	.align	4
.nv.constant0._Z4add2iPfS_:
	.zero		920


//--------------------- .nv.constant0._Z4add1iPfS_ --------------------------
	.section	.nv.constant0._Z4add1iPfS_,"a",@progbits
	.sectionflags	@""
	.align	4
.nv.constant0._Z4add1iPfS_:
	.zero		920


//--------------------- SYMBOLS --------------------------

	.type		.nv.reservedSmem.offset0,@object
	.size		.nv.reservedSmem.offset0,0x4
